	.target	sm_90a

	.elftype	@"ET_EXEC"


//--------------------- .note.nv.tkinfo           --------------------------
	.section	.note.nv.tkinfo,"",@"SHT_NOTE"
	.sectionflags	@"SHF_NOTE_NV_TKINFO"
	.tkinfo
        /*0018*/ 	.word	0x00000002
        /*0030*/ 	.string	""
        /*0030*/ 	.string	"ptxas"
        /*0030*/ 	.string	"Cuda compilation tools, release 13.0, V13.0.88"
        /*0030*/ 	.string	"Build cuda_13.0.r13.0/compiler.36424714_0"
        /*0030*/ 	.string	"-v  -suppress-debug-info  -lineinfo  -arch sm_90a "



//--------------------- .note.nv.cuinfo           --------------------------
	.section	.note.nv.cuinfo,"",@"SHT_NOTE"
	.sectionflags	@"SHF_NOTE_NV_CUINFO"
        /*0018*/ 	.short	0x0002
        /*001a*/ 	.short	0x005a
        /*001c*/ 	.short	0x0082
	.zero		2


//--------------------- .nv.info                  --------------------------
	.section	.nv.info,"",@"SHT_CUDA_INFO"
	.align	4


	//----- nvinfo : EIATTR_REGCOUNT
	.align		4
        /*0000*/ 	.byte	0x04, 0x2f
        /*0002*/ 	.short	(.L_1 - .L_0)
	.align		4
.L_0:
        /*0004*/ 	.word	index@(matmul_kernel)
        /*0008*/ 	.word	0x000000ff


	//----- nvinfo : EIATTR_FRAME_SIZE
	.align		4
.L_1:
        /*000c*/ 	.byte	0x04, 0x11
        /*000e*/ 	.short	(.L_3 - .L_2)
	.align		4
.L_2:
        /*0010*/ 	.word	index@(matmul_kernel)
        /*0014*/ 	.word	0x000000e8


	//----- nvinfo : EIATTR_MIN_STACK_SIZE
	.align		4
.L_3:
        /*0018*/ 	.byte	0x04, 0x12
        /*001a*/ 	.short	(.L_5 - .L_4)
	.align		4
.L_4:
        /*001c*/ 	.word	index@(matmul_kernel)
        /*0020*/ 	.word	0x000000e8
.L_5:


//--------------------- .nv.compat                --------------------------
	.section	.nv.compat,"",@"SHT_CUDA_COMPAT_INFO"
	.align	4
        /*0000*/ 	.byte	0x02, 0x09, 0x01, 0x00, 0x02, 0x02, 0x04, 0x00, 0x02, 0x05, 0x05, 0x00, 0x03, 0x07, 0x01, 0x01
        /*0010*/ 	.byte	0x02, 0x03, 0x00, 0x00, 0x02, 0x06, 0x01, 0x00, 0x04, 0x0b, 0x08, 0x00, 0x00, 0x00, 0x00, 0x00
        /*0020*/ 	.byte	0x00, 0x00, 0x00, 0x00


//--------------------- .nv.info.matmul_kernel    --------------------------
	.section	.nv.info.matmul_kernel,"",@"SHT_CUDA_INFO"
	.sectionflags	@""
	.align	4


	//----- nvinfo : EIATTR_CUDA_API_VERSION
	.align		4
        /*0000*/ 	.byte	0x04, 0x37
        /*0002*/ 	.short	(.L_7 - .L_6)
.L_6:
        /*0004*/ 	.word	0x00000082


	//----- nvinfo : EIATTR_KPARAM_INFO
	.align		4
.L_7:
        /*0008*/ 	.byte	0x04, 0x17
        /*000a*/ 	.short	(.L_9 - .L_8)
.L_8:
        /*000c*/ 	.word	0x00000000
        /*0010*/ 	.short	0x000d
        /*0012*/ 	.short	0x0048
        /*0014*/ 	.byte	0x00, 0xf4, 0x21, 0x00


	//----- nvinfo : EIATTR_KPARAM_INFO
	.align		4
.L_9:
        /*0018*/ 	.byte	0x04, 0x17
        /*001a*/ 	.short	(.L_11 - .L_10)
.L_10:
        /*001c*/ 	.word	0x00000000
        /*0020*/ 	.short	0x000c
        /*0022*/ 	.short	0x0040
        /*0024*/ 	.byte	0x00, 0xf4, 0x21, 0x00


	//----- nvinfo : EIATTR_KPARAM_INFO
	.align		4
.L_11:
        /*0028*/ 	.byte	0x04, 0x17
        /*002a*/ 	.short	(.L_13 - .L_12)
.L_12:
        /*002c*/ 	.word	0x00000000
        /*0030*/ 	.short	0x000b
        /*0032*/ 	.short	0x0038
        /*0034*/ 	.byte	0x00, 0xf0, 0x11, 0x00


	//----- nvinfo : EIATTR_KPARAM_INFO
	.align		4
.L_13:
        /*0038*/ 	.byte	0x04, 0x17
        /*003a*/ 	.short	(.L_15 - .L_14)
.L_14:
        /*003c*/ 	.word	0x00000000
        /*0040*/ 	.short	0x000a
        /*0042*/ 	.short	0x0034
        /*0044*/ 	.byte	0x00, 0xf0, 0x11, 0x00


	//----- nvinfo : EIATTR_KPARAM_INFO
	.align		4
.L_15:
        /*0048*/ 	.byte	0x04, 0x17
        /*004a*/ 	.short	(.L_17 - .L_16)
.L_16:
        /*004c*/ 	.word	0x00000000
        /*0050*/ 	.short	0x0009
        /*0052*/ 	.short	0x0030
        /*0054*/ 	.byte	0x00, 0xf0, 0x11, 0x00


	//----- nvinfo : EIATTR_KPARAM_INFO
	.align		4
.L_17:
        /*0058*/ 	.byte	0x04, 0x17
        /*005a*/ 	.short	(.L_19 - .L_18)
.L_18:
        /*005c*/ 	.word	0x00000000
        /*0060*/ 	.short	0x0008
        /*0062*/ 	.short	0x002c
        /*0064*/ 	.byte	0x00, 0xf0, 0x11, 0x00


	//----- nvinfo : EIATTR_KPARAM_INFO
	.align		4
.L_19:
        /*0068*/ 	.byte	0x04, 0x17
        /*006a*/ 	.short	(.L_21 - .L_20)
.L_20:
        /*006c*/ 	.word	0x00000000
        /*0070*/ 	.short	0x0007
        /*0072*/ 	.short	0x0028
        /*0074*/ 	.byte	0x00, 0xf0, 0x11, 0x00


	//----- nvinfo : EIATTR_KPARAM_INFO
	.align		4
.L_21:
        /*0078*/ 	.byte	0x04, 0x17
        /*007a*/ 	.short	(.L_23 - .L_22)
.L_22:
        /*007c*/ 	.word	0x00000000
        /*0080*/ 	.short	0x0006
        /*0082*/ 	.short	0x0024
        /*0084*/ 	.byte	0x00, 0xf0, 0x11, 0x00


	//----- nvinfo : EIATTR_KPARAM_INFO
	.align		4
.L_23:
        /*0088*/ 	.byte	0x04, 0x17
        /*008a*/ 	.short	(.L_25 - .L_24)
.L_24:
        /*008c*/ 	.word	0x00000000
        /*0090*/ 	.short	0x0005
        /*0092*/ 	.short	0x0020
        /*0094*/ 	.byte	0x00, 0xf0, 0x11, 0x00


	//----- nvinfo : EIATTR_KPARAM_INFO
	.align		4
.L_25:
        /*0098*/ 	.byte	0x04, 0x17
        /*009a*/ 	.short	(.L_27 - .L_26)
.L_26:
        /*009c*/ 	.word	0x00000000
        /*00a0*/ 	.short	0x0004
        /*00a2*/ 	.short	0x001c
        /*00a4*/ 	.byte	0x00, 0xf0, 0x11, 0x00


	//----- nvinfo : EIATTR_KPARAM_INFO
	.align		4
.L_27:
        /*00a8*/ 	.byte	0x04, 0x17
        /*00aa*/ 	.short	(.L_29 - .L_28)
.L_28:
        /*00ac*/ 	.word	0x00000000
        /*00b0*/ 	.short	0x0003
        /*00b2*/ 	.short	0x0018
        /*00b4*/ 	.byte	0x00, 0xf0, 0x11, 0x00


	//----- nvinfo : EIATTR_KPARAM_INFO
	.align		4
.L_29:
        /*00b8*/ 	.byte	0x04, 0x17
        /*00ba*/ 	.short	(.L_31 - .L_30)
.L_30:
        /*00bc*/ 	.word	0x00000000
        /*00c0*/ 	.short	0x0002
        /*00c2*/ 	.short	0x0010
        /*00c4*/ 	.byte	0x00, 0xf4, 0x21, 0x00


	//----- nvinfo : EIATTR_KPARAM_INFO
	.align		4
.L_31:
        /*00c8*/ 	.byte	0x04, 0x17
        /*00ca*/ 	.short	(.L_33 - .L_32)
.L_32:
        /*00cc*/ 	.word	0x00000000
        /*00d0*/ 	.short	0x0001
        /*00d2*/ 	.short	0x0008
        /*00d4*/ 	.byte	0x00, 0xf4, 0x21, 0x00


	//----- nvinfo : EIATTR_KPARAM_INFO
	.align		4
.L_33:
        /*00d8*/ 	.byte	0x04, 0x17
        /*00da*/ 	.short	(.L_35 - .L_34)
.L_34:
        /*00dc*/ 	.word	0x00000000
        /*00e0*/ 	.short	0x0000
        /*00e2*/ 	.short	0x0000
        /*00e4*/ 	.byte	0x00, 0xf4, 0x21, 0x00


	//----- nvinfo : EIATTR_SPARSE_MMA_MASK
	.align		4
.L_35:
        /*00e8*/ 	.byte	0x03, 0x50
        /*00ea*/ 	.short	0x0000


	//----- nvinfo : EIATTR_MAXREG_COUNT
	.align		4
        /*00ec*/ 	.byte	0x03, 0x1b
        /*00ee*/ 	.short	0x00ff


	//----- nvinfo : EIATTR_NUM_BARRIERS
	.align		4
        /*00f0*/ 	.byte	0x02, 0x4c
        /*00f2*/ 	.byte	0x01
	.zero		1


	//----- nvinfo : EIATTR_ANNOTATIONS
	.align		4
        /*00f4*/ 	.byte	0x04, 0x55
        /*00f6*/ 	.short	(.L_37 - .L_36)


	//   ....[0]....
.L_36:
        /*00f8*/ 	.word	0x00000001
        /*00fc*/ 	.byte	0x40, 0x05, 0x00, 0x00, 0x01, 0x00, 0x00, 0x00, 0xb0, 0x05, 0x00, 0x00, 0x01, 0x00, 0x00, 0x00
        /* <DEDUP_REMOVED lines=71> */
        /*057c*/ 	.byte	0xa0, 0x6d, 0x00, 0x00, 0x01, 0x00, 0x00, 0x00, 0x00, 0x6e, 0x00, 0x00


	//----- nvinfo : EIATTR_MERCURY_ISA_VERSION
	.align		4
.L_37:
        /*0588*/ 	.byte	0x03, 0x5f
        /*058a*/ 	.short	0x0101


	//----- nvinfo : EIATTR_EXIT_INSTR_OFFSETS
	.align		4
        /*058c*/ 	.byte	0x04, 0x1c
        /*058e*/ 	.short	(.L_39 - .L_38)


	//   ....[0]....
.L_38:
        /*0590*/ 	.word	0x0000b9a0


	//   ....[1]....
        /*0594*/ 	.word	0x0000b9c0


	//----- nvinfo : EIATTR_REQNTID
	.align		4
.L_39:
        /*0598*/ 	.byte	0x04, 0x10
        /*059a*/ 	.short	(.L_41 - .L_40)
.L_40:
        /*059c*/ 	.word	0x00000100
        /*05a0*/ 	.word	0x00000001
        /*05a4*/ 	.word	0x00000001


	//----- nvinfo : EIATTR_CBANK_PARAM_SIZE
	.align		4
.L_41:
        /*05a8*/ 	.byte	0x03, 0x19
        /*05aa*/ 	.short	0x0050


	//----- nvinfo : EIATTR_PARAM_CBANK
	.align		4
        /*05ac*/ 	.byte	0x04, 0x0a
        /*05ae*/ 	.short	(.L_43 - .L_42)
	.align		4
.L_42:
        /*05b0*/ 	.word	index@(.nv.constant0.matmul_kernel)
        /*05b4*/ 	.short	0x0210
        /*05b6*/ 	.short	0x0050


	//----- nvinfo : EIATTR_SW_WAR
	.align		4
.L_43:
        /*05b8*/ 	.byte	0x04, 0x36
        /*05ba*/ 	.short	(.L_45 - .L_44)
.L_44:
        /*05bc*/ 	.word	0x00000008
.L_45:


//--------------------- .nv.callgraph             --------------------------
	.section	.nv.callgraph,"",@"SHT_CUDA_CALLGRAPH"
	.align	4
	.sectionentsize	8
	.align		4
        /*0000*/ 	.word	0x00000000
	.align		4
        /*0004*/ 	.word	0xffffffff
	.align		4
        /*0008*/ 	.word	0x00000000
	.align		4
        /*000c*/ 	.word	0xfffffffe
	.align		4
        /*0010*/ 	.word	0x00000000
	.align		4
        /*0014*/ 	.word	0xfffffffd
	.align		4
        /*0018*/ 	.word	0x00000000
	.align		4
        /*001c*/ 	.word	0xfffffffc


//--------------------- .text.matmul_kernel       --------------------------
	.section	.text.matmul_kernel,"ax",@progbits
	.align	128
        .global         matmul_kernel
        .type           matmul_kernel,@function
        .size           matmul_kernel,(.L_x_4 - matmul_kernel)
        .other          matmul_kernel,@"STO_CUDA_ENTRY STV_DEFAULT"
matmul_kernel:
.text.matmul_kernel:
[----:B------:R-:W0:Y:S08]  /*0000*/  LDC R1, c[0x0][0x28] ;  /* 0x00000a00ff017b82 */ /* 0x000e300000000800 */
[----:B------:R-:W1:Y:S01]  /*0010*/  LDC.64 R54, c[0x0][0x228] ;  /* 0x00008a00ff367b82 */ /* 0x000e620000000a00 */
[----:B------:R-:W2:Y:S01]  /*0020*/  S2R R5, SR_CTAID.X ;  /* 0x0000000000057919 */ /* 0x000ea20000002500 */
[----:B0-----:R-:W-:Y:S01]  /*0030*/  VIADD R1, R1, 0xffffff18 ;  /* 0xffffff1801017836 */ /* 0x001fe20000000000 */
[----:B------:R-:W-:Y:S01]  /*0040*/  ULDC UR5, c[0x0][0x230] ;  /* 0x00008c0000057ab9 */ /* 0x000fe20000000800 */
[----:B------:R-:W-:Y:S01]  /*0050*/  UMOV UR4, 0x400 ;  /* 0x0000040000047882 */ /* 0x000fe20000000000 */
[----:B------:R-:W0:Y:S01]  /*0060*/  S2R R152, SR_TID.X ;  /* 0x0000000000987919 */ /* 0x000e220000002100 */
[----:B------:R-:W-:-:S02]  /*0070*/  ULDC.64 UR14, c[0x0][0x208] ;  /* 0x00008200000e7ab9 */ /* 0x000fc40000000a00 */
[----:B------:R-:W3:Y:S08]  /*0080*/  LDC R11, c[0x0][0x230] ;  /* 0x00008c00ff0b7b82 */ /* 0x000ef00000000800 */
[----:B------:R-:W4:Y:S01]  /*0090*/  S2UR UR12, SR_CgaCtaId ;  /* 0x00000000000c79c3 */ /* 0x000f220000008800 */
[----:B-1----:R-:W-:-:S05]  /*00a0*/  VIADD R0, R55, 0x7f ;  /* 0x0000007f37007836 */ /* 0x002fca0000000000 */
[----:B------:R-:W-:Y:S01]  /*00b0*/  SHF.R.S32.HI R3, RZ, 0x1f, R0 ;  /* 0x0000001fff037819 */ /* 0x000fe20000011400 */
[----:B---3--:R-:W-:-:S03]  /*00c0*/  VIADD R11, R11, 0x3f ;  /* 0x0000003f0b0b7836 */ /* 0x008fc60000000000 */
[----:B------:R-:W-:Y:S02]  /*00d0*/  LEA.HI R3, R3, R0, RZ, 0x7 ;  /* 0x0000000003037211 */ /* 0x000fe400078f38ff */
[----:B--2---:R-:W-:Y:S02]  /*00e0*/  IABS R8, R5 ;  /* 0x0000000500087213 */ /* 0x004fe40000000000 */
[----:B------:R-:W-:Y:S02]  /*00f0*/  SHF.R.S32.HI R3, RZ, 0x7, R3 ;  /* 0x00000007ff037819 */ /* 0x000fe40000011403 */
[----:B0-----:R-:W-:Y:S01]  /*0100*/  LOP3.LUT R153, R152, 0xff, RZ, 0xc0, !PT ;  /* 0x000000ff98997812 */ /* 0x001fe200078ec0ff */
[----:B----4-:R-:W-:Y:S02]  /*0110*/  ULEA UR12, UR12, UR4, 0x18 ;  /* 0x000000040c0c7291 */ /* 0x010fe4000f8ec03f */
[----:B------:R-:W-:-:S05]  /*0120*/  IMAD.SHL.U32 R4, R3, 0x8, RZ ;  /* 0x0000000803047824 */ /* 0x000fca00078e00ff */
[-C--:B------:R-:W-:Y:S02]  /*0130*/  IABS R7, R4.reuse ;  /* 0x0000000400077213 */ /* 0x080fe40000000000 */
[----:B------:R-:W-:Y:S02]  /*0140*/  IABS R10, R4 ;  /* 0x00000004000a7213 */ /* 0x000fe40000000000 */
[----:B------:R-:W0:Y:S08]  /*0150*/  I2F.RP R0, R7 ;  /* 0x0000000700007306 */ /* 0x000e300000209400 */
[----:B0-----:R-:W0:Y:S02]  /*0160*/  MUFU.RCP R0, R0 ;  /* 0x0000000000007308 */ /* 0x001e240000001000 */
[----:B0-----:R-:W-:-:S02]  /*0170*/  VIADD R2, R0, 0xffffffe ;  /* 0x0ffffffe00027836 */ /* 0x001fc40000000000 */
[----:B------:R-:W-:-:S04]  /*0180*/  IMAD.MOV R0, RZ, RZ, -R10 ;  /* 0x000000ffff007224 */ /* 0x000fc800078e0a0a */
[----:B------:R0:W1:Y:S02]  /*0190*/  F2I.FTZ.U32.TRUNC.NTZ R3, R2 ;  /* 0x0000000200037305 */ /* 0x000064000021f000 */
[----:B0-----:R-:W-:Y:S02]  /*01a0*/  IMAD.MOV.U32 R2, RZ, RZ, RZ ;  /* 0x000000ffff027224 */ /* 0x001fe400078e00ff */
[----:B-1----:R-:W-:-:S04]  /*01b0*/  IMAD.MOV R6, RZ, RZ, -R3 ;  /* 0x000000ffff067224 */ /* 0x002fc800078e0a03 */
[----:B------:R-:W-:Y:S02]  /*01c0*/  IMAD R9, R6, R7, RZ ;  /* 0x0000000706097224 */ /* 0x000fe400078e02ff */
[----:B------:R-:W-:Y:S02]  /*01d0*/  IMAD.MOV.U32 R6, RZ, RZ, R8 ;  /* 0x000000ffff067224 */ /* 0x000fe400078e0008 */
[----:B------:R-:W-:-:S06]  /*01e0*/  IMAD.HI.U32 R3, R3, R9, R2 ;  /* 0x0000000903037227 */ /* 0x000fcc00078e0002 */
[----:B------:R-:W-:-:S04]  /*01f0*/  IMAD.HI.U32 R3, R3, R6, RZ ;  /* 0x0000000603037227 */ /* 0x000fc800078e00ff */
[----:B------:R-:W-:-:S05]  /*0200*/  IMAD R0, R3, R0, R6 ;  /* 0x0000000003007224 */ /* 0x000fca00078e0206 */
[----:B------:R-:W-:-:S13]  /*0210*/  ISETP.GT.U32.AND P1, PT, R7, R0, PT ;  /* 0x000000000700720c */ /* 0x000fda0003f24070 */
[----:B------:R-:W-:Y:S02]  /*0220*/  @!P1 IMAD.IADD R0, R0, 0x1, -R7 ;  /* 0x0000000100009824 */ /* 0x000fe400078e0a07 */
[----:B------:R-:W-:Y:S01]  /*0230*/  @!P1 VIADD R3, R3, 0x1 ;  /* 0x0000000103039836 */ /* 0x000fe20000000000 */
[----:B------:R-:W-:Y:S02]  /*0240*/  ISETP.NE.AND P1, PT, R4, RZ, PT ;  /* 0x000000ff0400720c */ /* 0x000fe40003f25270 */
[----:B------:R-:W-:Y:S02]  /*0250*/  ISETP.GE.U32.AND P0, PT, R0, R7, PT ;  /* 0x000000070000720c */ /* 0x000fe40003f06070 */
[----:B------:R-:W-:-:S04]  /*0260*/  LOP3.LUT R0, R5, R4, RZ, 0x3c, !PT ;  /* 0x0000000405007212 */ /* 0x000fc800078e3cff */
[----:B------:R-:W-:Y:S01]  /*0270*/  ISETP.GE.AND P2, PT, R0, RZ, PT ;  /* 0x000000ff0000720c */ /* 0x000fe20003f46270 */
[----:B------:R-:W-:-:S06]  /*0280*/  VIADD R0, R54, 0xff ;  /* 0x000000ff36007836 */ /* 0x000fcc0000000000 */
[----:B------:R-:W-:-:S04]  /*0290*/  @P0 VIADD R3, R3, 0x1 ;  /* 0x0000000103030836 */ /* 0x000fc80000000000 */
[----:B------:R-:W-:Y:S01]  /*02a0*/  IMAD.MOV.U32 R2, RZ, RZ, R3 ;  /* 0x000000ffff027224 */ /* 0x000fe200078e0003 */
[----:B------:R-:W-:-:S03]  /*02b0*/  SHF.R.S32.HI R3, RZ, 0x1f, R0 ;  /* 0x0000001fff037819 */ /* 0x000fc60000011400 */
[----:B------:R-:W-:Y:S01]  /*02c0*/  @!P2 IMAD.MOV R2, RZ, RZ, -R2 ;  /* 0x000000ffff02a224 */ /* 0x000fe200078e0a02 */
[----:B------:R-:W-:Y:S02]  /*02d0*/  @!P1 LOP3.LUT R2, RZ, R4, RZ, 0x33, !PT ;  /* 0x00000004ff029212 */ /* 0x000fe400078e33ff */
[----:B------:R-:W-:-:S03]  /*02e0*/  LEA.HI R3, R3, R0, RZ, 0x8 ;  /* 0x0000000003037211 */ /* 0x000fc600078f40ff */
[----:B------:R-:W-:Y:S02]  /*02f0*/  IMAD.SHL.U32 R6, R2, 0x8, RZ ;  /* 0x0000000802067824 */ /* 0x000fe400078e00ff */
[----:B------:R-:W-:-:S03]  /*0300*/  IMAD.MOV R2, RZ, RZ, -R2 ;  /* 0x000000ffff027224 */ /* 0x000fc600078e0a02 */
[----:B------:R-:W-:Y:S01]  /*0310*/  LEA.HI.SX32 R3, R3, -R6, 0x18 ;  /* 0x8000000603037211 */ /* 0x000fe200078fc2ff */
[----:B------:R-:W-:-:S03]  /*0320*/  IMAD R4, R4, R2, R5 ;  /* 0x0000000204047224 */ /* 0x000fc600078e0205 */
[----:B------:R-:W-:Y:S02]  /*0330*/  VIMNMX R13, R3, 0x8, PT ;  /* 0x00000008030d7848 */ /* 0x000fe40003fe0100 */
[----:B------:R-:W-:Y:S02]  /*0340*/  IABS R9, R4 ;  /* 0x0000000400097213 */ /* 0x000fe40000000000 */
[----:B------:R-:W-:-:S04]  /*0350*/  IABS R7, R13 ;  /* 0x0000000d00077213 */ /* 0x000fc80000000000 */
[----:B------:R-:W0:Y:S08]  /*0360*/  I2F.RP R0, R7 ;  /* 0x0000000700007306 */ /* 0x000e300000209400 */
[----:B0-----:R-:W0:Y:S02]  /*0370*/  MUFU.RCP R0, R0 ;  /* 0x0000000000007308 */ /* 0x001e240000001000 */
[----:B0-----:R-:W-:-:S06]  /*0380*/  VIADD R3, R0, 0xffffffe ;  /* 0x0ffffffe00037836 */ /* 0x001fcc0000000000 */
[----:B------:R-:W0:Y:S02]  /*0390*/  F2I.FTZ.U32.TRUNC.NTZ R3, R3 ;  /* 0x0000000300037305 */ /* 0x000e24000021f000 */
[----:B0-----:R-:W-:-:S04]  /*03a0*/  IMAD.MOV R8, RZ, RZ, -R3 ;  /* 0x000000ffff087224 */ /* 0x001fc800078e0a03 */
[----:B------:R-:W-:Y:S01]  /*03b0*/  IMAD.MOV.U32 R2, RZ, RZ, R8 ;  /* 0x000000ffff027224 */ /* 0x000fe200078e0008 */
[----:B------:R-:W-:-:S03]  /*03c0*/  IABS R8, R13 ;  /* 0x0000000d00087213 */ /* 0x000fc60000000000 */
[----:B------:R-:W-:Y:S02]  /*03d0*/  IMAD R5, R2, R7, RZ ;  /* 0x0000000702057224 */ /* 0x000fe400078e02ff */
[----:B------:R-:W-:Y:S02]  /*03e0*/  IMAD.MOV.U32 R2, RZ, RZ, RZ ;  /* 0x000000ffff027224 */ /* 0x000fe400078e00ff */
[----:B------:R-:W-:Y:S02]  /*03f0*/  IMAD.MOV R0, RZ, RZ, -R8 ;  /* 0x000000ffff007224 */ /* 0x000fe400078e0a08 */
        /* <DEDUP_REMOVED lines=9> */
[----:B------:R-:W-:-:S07]  /*0490*/  ISETP.GE.AND P2, PT, R0, RZ, PT ;  /* 0x000000ff0000720c */ /* 0x000fce0003f46270 */
[----:B------:R-:W-:Y:S01]  /*04a0*/  @P0 VIADD R2, R2, 0x1 ;  /* 0x0000000102020836 */ /* 0x000fe20000000000 */
[----:B------:R-:W-:-:S05]  /*04b0*/  ISETP.GT.AND P0, PT, R11, 0x3f, PT ;  /* 0x0000003f0b00780c */ /* 0x000fca0003f04270 */
[----:B------:R-:W-:Y:S01]  /*04c0*/  @!P2 IMAD.MOV R2, RZ, RZ, -R2 ;  /* 0x000000ffff02a224 */ /* 0x000fe200078e0a02 */
[----:B------:R-:W-:-:S05]  /*04d0*/  @!P1 LOP3.LUT R2, RZ, R13, RZ, 0x33, !PT ;  /* 0x0000000dff029212 */ /* 0x000fca00078e33ff */
[----:B------:R-:W-:Y:S02]  /*04e0*/  IMAD.MOV R0, RZ, RZ, -R2 ;  /* 0x000000ffff007224 */ /* 0x000fe400078e0a02 */
[----:B------:R-:W-:Y:S02]  /*04f0*/  IMAD.SHL.U32 R2, R2, 0x80, RZ ;  /* 0x0000008002027824 */ /* 0x000fe400078e00ff */
[----:B------:R-:W-:Y:S02]  /*0500*/  IMAD R0, R13, R0, R4 ;  /* 0x000000000d007224 */ /* 0x000fe400078e0204 */
[----:B------:R-:W-:Y:S02]  /*0510*/  IMAD.U32 R4, RZ, RZ, UR5 ;  /* 0x00000005ff047e24 */ /* 0x000fe4000f8e00ff */
[----:B------:R-:W-:-:S04]  /*0520*/  IMAD.IADD R0, R6, 0x1, R0 ;  /* 0x0000000106007824 */ /* 0x000fc800078e0200 */
[----:B------:R-:W-:-:S05]  /*0530*/  IMAD R19, R0, 0x100, R153 ;  /* 0x0000010000137824 */ /* 0x000fca00078e0299 */
[----:B------:R0:W-:Y:S01]  /*0540*/  STL [R1+0x68], R19 ;  /* 0x0000681301007387 */ /* 0x0001e20000100800 */
[----:B------:R-:W-:Y:S05]  /*0550*/  @P0 BRA `(.L_x_0) ;  /* 0x00000004000c0947 */ /* 0x000fea0003800000 */
[----:B------:R-:W-:Y:S01]  /*0560*/  IMAD.SHL.U32 R0, R152, 0x8, RZ ;  /* 0x0000000898007824 */ /* 0x000fe200078e00ff */
[----:B------:R-:W-:Y:S02]  /*0570*/  CS2R R88, SRZ ;  /* 0x0000000000587805 */ /* 0x000fe4000001ff00 */
[----:B------:R-:W-:Y:S02]  /*0580*/  CS2R R90, SRZ ;  /* 0x00000000005a7805 */ /* 0x000fe4000001ff00 */
[----:B------:R-:W-:Y:S02]  /*0590*/  CS2R R92, SRZ ;  /* 0x00000000005c7805 */ /* 0x000fe4000001ff00 */
[----:B------:R-:W-:Y:S01]  /*05a0*/  CS2R R94, SRZ ;  /* 0x00000000005e7805 */ /* 0x000fe2000001ff00 */
[----:B------:R1:W-:Y:S01]  /*05b0*/  STL [R1+0x6c], R0 ;  /* 0x00006c0001007387 */ /* 0x0003e20000100800 */
[----:B------:R-:W-:Y:S02]  /*05c0*/  CS2R R96, SRZ ;  /* 0x0000000000607805 */ /* 0x000fe4000001ff00 */
[----:B------:R-:W-:-:S02]  /*05d0*/  CS2R R98, SRZ ;  /* 0x0000000000627805 */ /* 0x000fc4000001ff00 */
[----:B------:R-:W-:Y:S02]  /*05e0*/  CS2R R100, SRZ ;  /* 0x0000000000647805 */ /* 0x000fe4000001ff00 */
[----:B------:R-:W-:Y:S02]  /*05f0*/  CS2R R102, SRZ ;  /* 0x0000000000667805 */ /* 0x000fe4000001ff00 */
[----:B------:R-:W-:Y:S02]  /*0600*/  CS2R R104, SRZ ;  /* 0x0000000000687805 */ /* 0x000fe4000001ff00 */
[----:B------:R-:W-:Y:S02]  /*0610*/  CS2R R106, SRZ ;  /* 0x00000000006a7805 */ /* 0x000fe4000001ff00 */
        /* <DEDUP_REMOVED lines=53> */
[----:B------:R-:W-:Y:S01]  /*0970*/  CS2R R86, SRZ ;  /* 0x0000000000567805 */ /* 0x000fe2000001ff00 */
[----:B-1----:R-:W-:Y:S06]  /*0980*/  BRA `(.L_x_1) ;  /* 0x0000006400047947 */ /* 0x002fec0003800000 */
.L_x_0:
[----:B------:R-:W-:Y:S01]  /*0990*/  IABS R10, R54 ;  /* 0x00000036000a7213 */ /* 0x000fe20000000000 */
[----:B------:R-:W-:Y:S01]  /*09a0*/  ULDC UR4, c[0x0][0x234] ;  /* 0x00008d0000047ab9 */ /* 0x000fe20000000800 */
[----:B------:R-:W-:Y:S01]  /*09b0*/  IABS R0, R55 ;  /* 0x0000003700007213 */ /* 0x000fe20000000000 */
[----:B------:R-:W-:Y:S01]  /*09c0*/  ULDC.64 UR6, c[0x0][0x210] ;  /* 0x0000840000067ab9 */ /* 0x000fe20000000a00 */
[----:B------:R-:W1:Y:S01]  /*09d0*/  I2F.RP R3, R10 ;  /* 0x0000000a00037306 */ /* 0x000e620000209400 */
[----:B------:R-:W-:Y:S01]  /*09e0*/  ISETP.GE.AND P6, PT, R19, RZ, PT ;  /* 0x000000ff1300720c */ /* 0x000fe20003fc6270 */
[----:B------:R-:W-:Y:S01]  /*09f0*/  ULDC UR5, c[0x0][0x23c] ;  /* 0x00008f0000057ab9 */ /* 0x000fe20000000800 */
[----:B------:R-:W-:Y:S01]  /*0a00*/  ISETP.NE.AND P1, PT, R54, RZ, PT ;  /* 0x000000ff3600720c */ /* 0x000fe20003f25270 */
[----:B------:R-:W-:Y:S01]  /*0a10*/  USHF.L.U32 UR17, UR5, 0x6, URZ ;  /* 0x0000000605117899 */ /* 0x000fe2000800063f */
[----:B------:R-:W-:Y:S02]  /*0a20*/  CS2R R88, SRZ ;  /* 0x0000000000587805 */ /* 0x000fe4000001ff00 */
[----:B------:R-:W-:-:S02]  /*0a30*/  CS2R R90, SRZ ;  /* 0x00000000005a7805 */ /* 0x000fc4000001ff00 */
[----:B------:R-:W-:Y:S01]  /*0a40*/  CS2R R92, SRZ ;  /* 0x00000000005c7805 */ /* 0x000fe2000001ff00 */
[----:B------:R-:W2:Y:S01]  /*0a50*/  I2F.RP R5, R0 ;  /* 0x0000000000057306 */ /* 0x000ea20000209400 */
[----:B------:R-:W-:Y:S02]  /*0a60*/  CS2R R94, SRZ ;  /* 0x00000000005e7805 */ /* 0x000fe4000001ff00 */
[----:B------:R-:W-:Y:S02]  /*0a70*/  CS2R R96, SRZ ;  /* 0x0000000000607805 */ /* 0x000fe4000001ff00 */
[----:B------:R-:W-:Y:S02]  /*0a80*/  CS2R R98, SRZ ;  /* 0x0000000000627805 */ /* 0x000fe4000001ff00 */
[----:B------:R-:W-:Y:S02]  /*0a90*/  CS2R R100, SRZ ;  /* 0x0000000000647805 */ /* 0x000fe4000001ff00 */
[----:B------:R-:W-:-:S02]  /*0aa0*/  CS2R R102, SRZ ;  /* 0x0000000000667805 */ /* 0x000fc4000001ff00 */
[----:B------:R-:W-:Y:S02]  /*0ab0*/  CS2R R104, SRZ ;  /* 0x0000000000687805 */ /* 0x000fe4000001ff00 */
[----:B------:R-:W-:Y:S01]  /*0ac0*/  CS2R R106, SRZ ;  /* 0x00000000006a7805 */ /* 0x000fe2000001ff00 */
[----:B-1----:R-:W1:Y:S01]  /*0ad0*/  MUFU.RCP R3, R3 ;  /* 0x0000000300037308 */ /* 0x002e620000001000 */
[----:B------:R-:W-:Y:S02]  /*0ae0*/  CS2R R108, SRZ ;  /* 0x00000000006c7805 */ /* 0x000fe4000001ff00 */
[----:B------:R-:W-:Y:S02]  /*0af0*/  CS2R R110, SRZ ;  /* 0x00000000006e7805 */ /* 0x000fe4000001ff00 */
[----:B------:R-:W-:Y:S02]  /*0b00*/  CS2R R112, SRZ ;  /* 0x0000000000707805 */ /* 0x000fe4000001ff00 */
[----:B------:R-:W-:-:S02]  /*0b10*/  CS2R R114, SRZ ;  /* 0x0000000000727805 */ /* 0x000fc4000001ff00 */
[----:B------:R-:W-:Y:S02]  /*0b20*/  CS2R R116, SRZ ;  /* 0x0000000000747805 */ /* 0x000fe4000001ff00 */
[----:B------:R-:W-:Y:S02]  /*0b30*/  CS2R R118, SRZ ;  /* 0x0000000000767805 */ /* 0x000fe4000001ff00 */
[----:B------:R-:W-:Y:S01]  /*0b40*/  CS2R R120, SRZ ;  /* 0x0000000000787805 */ /* 0x000fe2000001ff00 */
[----:B--2---:R-:W2:Y:S01]  /*0b50*/  MUFU.RCP R5, R5 ;  /* 0x0000000500057308 */ /* 0x004ea20000001000 */
[----:B------:R-:W-:Y:S02]  /*0b60*/  CS2R R122, SRZ ;  /* 0x00000000007a7805 */ /* 0x000fe4000001ff00 */
[----:B------:R-:W-:Y:S02]  /*0b70*/  CS2R R124, SRZ ;  /* 0x00000000007c7805 */ /* 0x000fe4000001ff00 */
[----:B------:R-:W-:-:S02]  /*0b80*/  CS2R R126, SRZ ;  /* 0x00000000007e7805 */ /* 0x000fc4000001ff00 */
[----:B------:R-:W-:Y:S02]  /*0b90*/  CS2R R128, SRZ ;  /* 0x0000000000807805 */ /* 0x000fe4000001ff00 */
[----:B------:R-:W-:Y:S02]  /*0ba0*/  CS2R R130, SRZ ;  /* 0x0000000000827805 */ /* 0x000fe4000001ff00 */
[----:B------:R-:W-:Y:S02]  /*0bb0*/  CS2R R132, SRZ ;  /* 0x0000000000847805 */ /* 0x000fe4000001ff00 */
[----:B------:R-:W-:Y:S02]  /*0bc0*/  CS2R R134, SRZ ;  /* 0x0000000000867805 */ /* 0x000fe4000001ff00 */
[----:B------:R-:W-:Y:S01]  /*0bd0*/  CS2R R136, SRZ ;  /* 0x0000000000887805 */ /* 0x000fe2000001ff00 */
[----:B-1----:R-:W-:Y:S01]  /*0be0*/  VIADD R6, R3, 0xffffffe ;  /* 0x0ffffffe03067836 */ /* 0x002fe20000000000 */
[----:B------:R-:W-:-:S02]  /*0bf0*/  SHF.R.U32.HI R3, RZ, 0x6, R152 ;  /* 0x00000006ff037819 */ /* 0x000fc40000011698 */
[----:B------:R-:W-:Y:S02]  /*0c00*/  CS2R R138, SRZ ;  /* 0x00000000008a7805 */ /* 0x000fe4000001ff00 */
[----:B------:R-:W-:Y:S01]  /*0c10*/  CS2R R140, SRZ ;  /* 0x00000000008c7805 */ /* 0x000fe2000001ff00 */
[----:B------:R1:W3:Y:S01]  /*0c20*/  F2I.FTZ.U32.TRUNC.NTZ R7, R6 ;  /* 0x0000000600077305 */ /* 0x0002e2000021f000 */
[----:B------:R-:W-:Y:S02]  /*0c30*/  SGXT.U32 R3, R3, 0x2 ;  /* 0x000000020303781a */ /* 0x000fe40000000000 */
[----:B------:R-:W-:Y:S02]  /*0c40*/  CS2R R142, SRZ ;  /* 0x00000000008e7805 */ /* 0x000fe4000001ff00 */
[----:B------:R-:W-:Y:S01]  /*0c50*/  CS2R R144, SRZ ;  /* 0x0000000000907805 */ /* 0x000fe2000001ff00 */
[----:B--2---:R-:W-:Y:S01]  /*0c60*/  VIADD R8, R5, 0xffffffe ;  /* 0x0ffffffe05087836 */ /* 0x004fe20000000000 */
[----:B------:R-:W-:-:S02]  /*0c70*/  LOP3.LUT R18, R2, R3, RZ, 0xfc, !PT ;  /* 0x0000000302127212 */ /* 0x000fc400078efcff */
[----:B------:R-:W-:Y:S02]  /*0c80*/  CS2R R146, SRZ ;  /* 0x0000000000927805 */ /* 0x000fe4000001ff00 */
[----:B------:R-:W-:Y:S01]  /*0c90*/  IABS R5, R19 ;  /* 0x0000001300057213 */ /* 0x000fe20000000000 */
[----:B------:R2:W4:Y:S01]  /*0ca0*/  F2I.FTZ.U32.TRUNC.NTZ R9, R8 ;  /* 0x0000000800097305 */ /* 0x000522000021f000 */
[----:B-1----:R-:W-:Y:S01]  /*0cb0*/  IMAD.MOV.U32 R6, RZ, RZ, RZ ;  /* 0x000000ffff067224 */ /* 0x002fe200078e00ff */
[C---:B------:R-:W-:Y:S02]  /*0cc0*/  LOP3.LUT R12, R18.reuse, 0x78, RZ, 0xfc, !PT ;  /* 0x00000078120c7812 */ /* 0x040fe400078efcff */
[----:B------:R-:W-:Y:S02]  /*0cd0*/  CS2R R148, SRZ ;  /* 0x0000000000947805 */ /* 0x000fe4000001ff00 */
[----:B------:R-:W-:Y:S02]  /*0ce0*/  LOP3.LUT R14, R18, 0x74, RZ, 0xfc, !PT ;  /* 0x00000074120e7812 */ /* 0x000fe400078efcff */
[----:B------:R-:W-:-:S02]  /*0cf0*/  CS2R R150, SRZ ;  /* 0x0000000000967805 */ /* 0x000fc4000001ff00 */
[C---:B------:R-:W-:Y:S01]  /*0d00*/  LOP3.LUT R16, R18.reuse, 0x70, RZ, 0xfc, !PT ;  /* 0x0000007012107812 */ /* 0x040fe200078efcff */
[--C-:B---3--:R-:W-:Y:S01]  /*0d10*/  IMAD.MOV R13, RZ, RZ, -R7.reuse ;  /* 0x000000ffff0d7224 */ /* 0x108fe200078e0a07 */
[C---:B------:R-:W-:Y:S01]  /*0d20*/  LOP3.LUT R17, R18.reuse, 0x68, RZ, 0xfc, !PT ;  /* 0x0000006812117812 */ /* 0x040fe200078efcff */
[----:B--2---:R-:W-:Y:S01]  /*0d30*/  IMAD.MOV.U32 R8, RZ, RZ, RZ ;  /* 0x000000ffff087224 */ /* 0x004fe200078e00ff */
[----:B------:R-:W-:Y:S01]  /*0d40*/  IABS R15, R16 ;  /* 0x00000010000f7213 */ /* 0x000fe20000000000 */
[----:B------:R-:W-:Y:S01]  /*0d50*/  IMAD R13, R13, R10, RZ ;  /* 0x0000000a0d0d7224 */ /* 0x000fe200078e02ff */
[C---:B------:R-:W-:Y:S02]  /*0d60*/  LOP3.LUT R20, R18.reuse, 0x44, RZ, 0xfc, !PT ;  /* 0x0000004412147812 */ /* 0x040fe400078efcff */
[----:B------:R-:W-:Y:S02]  /*0d70*/  CS2R R72, SRZ ;  /* 0x0000000000487805 */ /* 0x000fe4000001ff00 */
[----:B------:R-:W-:Y:S01]  /*0d80*/  LOP3.LUT R22, R18, 0x40, RZ, 0xfc, !PT ;  /* 0x0000004012167812 */ /* 0x000fe200078efcff */
[----:B------:R-:W-:Y:S01]  /*0d90*/  IMAD.HI.U32 R7, R7, R13, R6 ;  /* 0x0000000d07077227 */ /* 0x000fe200078e0006 */
[----:B------:R-:W-:-:S02]  /*0da0*/  IABS R13, R14 ;  /* 0x0000000e000d7213 */ /* 0x000fc40000000000 */
[----:B------:R-:W-:Y:S02]  /*0db0*/  CS2R R74, SRZ ;  /* 0x00000000004a7805 */ /* 0x000fe4000001ff00 */
[----:B------:R-:W-:Y:S01]  /*0dc0*/  IABS R25, R20 ;  /* 0x0000001400197213 */ /* 0x000fe20000000000 */
[----:B----4-:R-:W-:Y:S01]  /*0dd0*/  IMAD.MOV R6, RZ, RZ, -R9 ;  /* 0x000000ffff067224 */ /* 0x010fe200078e0a09 */
[----:B------:R-:W-:Y:S01]  /*0de0*/  IABS R31, R22 ;  /* 0x00000016001f7213 */ /* 0x000fe20000000000 */
[----:B------:R-:W-:Y:S01]  /*0df0*/  IMAD.HI.U32 R7, R7, R5, RZ ;  /* 0x0000000507077227 */ /* 0x000fe200078e00ff */
[C---:B------:R-:W-:Y:S02]  /*0e00*/  LOP3.LUT R28, R18.reuse, 0x14, RZ, 0xfc, !PT ;  /* 0x00000014121c7812 */ /* 0x040fe400078efcff */
[----:B------:R-:W-:Y:S02]  /*0e10*/  CS2R R76, SRZ ;  /* 0x00000000004c7805 */ /* 0x000fe4000001ff00 */
[----:B------:R-:W-:Y:S01]  /*0e20*/  LOP3.LUT R36, R18, 0x8, RZ, 0xfc, !PT ;  /* 0x0000000812247812 */ /* 0x000fe200078efcff */
[----:B------:R-:W-:Y:S01]  /*0e30*/  IMAD.MOV.U32 R3, RZ, RZ, R6 ;  /* 0x000000ffff037224 */ /* 0x000fe200078e0006 */
[----:B------:R-:W-:Y:S01]  /*0e40*/  IABS R6, R12 ;  /* 0x0000000c00067213 */ /* 0x000fe20000000000 */
[----:B------:R-:W-:Y:S01]  /*0e50*/  IMAD.MOV R7, RZ, RZ, -R7 ;  /* 0x000000ffff077224 */ /* 0x000fe200078e0a07 */
[----:B------:R-:W-:Y:S01]  /*0e60*/  IABS R61, R28 ;  /* 0x0000001c003d7213 */ /* 0x000fe20000000000 */
[----:B------:R-:W-:Y:S01]  /*0e70*/  IMAD R3, R3, R0, RZ ;  /* 0x0000000003037224 */ /* 0x000fe200078e02ff */
[----:B------:R-:W-:-:S02]  /*0e80*/  IABS R67, R36 ;  /* 0x0000002400437213 */ /* 0x000fc40000000000 */
[----:B------:R-:W-:Y:S02]  /*0e90*/  CS2R R78, SRZ ;  /* 0x00000000004e7805 */ /* 0x000fe4000001ff00 */
[C---:B------:R-:W-:Y:S01]  /*0ea0*/  LOP3.LUT R34, R18.reuse, 0x10, RZ, 0xfc, !PT ;  /* 0x0000001012227812 */ /* 0x040fe200078efcff */
[----:B------:R-:W-:Y:S01]  /*0eb0*/  IMAD.HI.U32 R8, R9, R3, R8 ;  /* 0x0000000309087227 */ /* 0x000fe200078e0008 */
[----:B------:R-:W-:Y:S02]  /*0ec0*/  LOP3.LUT R38, R18, 0x4, RZ, 0xfc, !PT ;  /* 0x0000000412267812 */ /* 0x000fe400078efcff */
[----:B------:R-:W-:Y:S02]  /*0ed0*/  CS2R R80, SRZ ;  /* 0x0000000000507805 */ /* 0x000fe4000001ff00 */
[----:B------:R-:W-:Y:S01]  /*0ee0*/  IABS R63, R34 ;  /* 0x00000022003f7213 */ /* 0x000fe20000000000 */
[----:B------:R-:W-:Y:S01]  /*0ef0*/  IMAD.MOV.U32 R9, RZ, RZ, R6 ;  /* 0x000000ffff097224 */ /* 0x000fe200078e0006 */
[----:B------:R-:W-:Y:S01]  /*0f00*/  SHF.R.S32.HI R6, RZ, 0x1f, R11 ;  /* 0x0000001fff067819 */ /* 0x000fe2000001140b */
[----:B------:R-:W-:Y:S01]  /*0f10*/  IMAD R3, R10, R7, R5 ;  /* 0x000000070a037224 */ /* 0x000fe200078e0205 */
[----:B------:R-:W-:Y:S01]  /*0f20*/  IABS R69, R38 ;  /* 0x0000002600457213 */ /* 0x000fe20000000000 */
[----:B------:R-:W-:Y:S01]  /*0f30*/  IMAD.HI.U32 R5, R8, R9, RZ ;  /* 0x0000000908057227 */ /* 0x000fe200078e00ff */
[----:B------:R-:W-:-:S02]  /*0f40*/  LEA.HI R11, R6, R11, RZ, 0x6 ;  /* 0x0000000b060b7211 */ /* 0x000fc400078f30ff */
[----:B------:R-:W-:Y:S02]  /*0f50*/  CS2R R82, SRZ ;  /* 0x0000000000527805 */ /* 0x000fe4000001ff00 */
[----:B------:R-:W-:Y:S01]  /*0f60*/  ISETP.GT.U32.AND P0, PT, R10, R3, PT ;  /* 0x000000030a00720c */ /* 0x000fe20003f04070 */
[----:B------:R-:W-:Y:S01]  /*0f70*/  IMAD.MOV R5, RZ, RZ, -R5 ;  /* 0x000000ffff057224 */ /* 0x000fe200078e0a05 */
[----:B------:R-:W-:Y:S01]  /*0f80*/  IABS R71, R18 ;  /* 0x0000001200477213 */ /* 0x000fe20000000000 */
[----:B------:R-:W-:Y:S01]  /*0f90*/  IMAD.HI.U32 R7, R8, R13, RZ ;  /* 0x0000000d08077227 */ /* 0x000fe200078e00ff */
[----:B------:R-:W-:Y:S02]  /*0fa0*/  CS2R R84, SRZ ;  /* 0x0000000000547805 */ /* 0x000fe4000001ff00 */
[----:B------:R-:W-:Y:S02]  /*0fb0*/  CS2R R86, SRZ ;  /* 0x0000000000567805 */ /* 0x000fe4000001ff00 */
[----:B------:R-:W-:Y:S01]  /*0fc0*/  SHF.R.S32.HI R11, RZ, 0x6, R11 ;  /* 0x00000006ff0b7819 */ /* 0x000fe2000001140b */
[----:B------:R-:W-:Y:S01]  /*0fd0*/  IMAD R5, R0, R5, R9 ;  /* 0x0000000500057224 */ /* 0x000fe200078e0209 */
[----:B------:R-:W-:Y:S01]  /*0fe0*/  USHF.R.S32.HI UR18, URZ, 0x1f, UR17 ;  /* 0x0000001f3f127899 */ /* 0x000fe20008011411 */
[----:B------:R-:W-:Y:S01]  /*0ff0*/  IMAD.HI.U32 R6, R8, R15, RZ ;  /* 0x0000000f08067227 */ /* 0x000fe200078e00ff */
[----:B------:R-:W-:Y:S01]  /*1000*/  ULDC UR13, c[0x0][0x238] ;  /* 0x00008e00000d7ab9 */ /* 0x000fe20000000800 */
[----:B------:R-:W-:Y:S01]  /*1010*/  UMOV UR11, 0x80000020 ;  /* 0x80000020000b7882 */ /* 0x000fe20000000000 */
[----:B------:R-:W-:Y:S01]  /*1020*/  ISETP.GT.U32.AND P2, PT, R0, R5, PT ;  /* 0x000000050000720c */ /* 0x000fe20003f44070 */
[----:B------:R-:W-:-:S02]  /*1030*/  IMAD.MOV R7, RZ, RZ, -R7 ;  /* 0x000000ffff077224 */ /* 0x000fc400078e0a07 */
[----:B------:R-:W-:Y:S02]  /*1040*/  IMAD.MOV R6, RZ, RZ, -R6 ;  /* 0x000000ffff067224 */ /* 0x000fe400078e0a06 */
[C---:B------:R-:W-:Y:S01]  /*1050*/  IMAD R9, R0.reuse, R7, R13 ;  /* 0x0000000700097224 */ /* 0x040fe200078e020d */
[----:B------:R-:W-:Y:S01]  /*1060*/  IABS R7, R17 ;  /* 0x0000001100077213 */ /* 0x000fe20000000000 */
[C---:B------:R-:W-:Y:S02]  /*1070*/  IMAD R13, R0.reuse, R6, R15 ;  /* 0x00000006000d7224 */ /* 0x040fe400078e020f */
[----:B------:R-:W-:Y:S01]  /*1080*/  @!P0 IMAD.IADD R3, R3, 0x1, -R10 ;  /* 0x0000000103038824 */ /* 0x000fe200078e0a0a */
[----:B------:R-:W-:Y:S01]  /*1090*/  ISETP.GT.U32.AND P5, PT, R0, R9, PT ;  /* 0x000000090000720c */ /* 0x000fe20003fa4070 */
[----:B------:R-:W-:Y:S01]  /*10a0*/  IMAD.HI.U32 R6, R8, R7, RZ ;  /* 0x0000000708067227 */ /* 0x000fe200078e00ff */
[----:B------:R-:W-:Y:S02]  /*10b0*/  ISETP.GT.U32.AND P4, PT, R0, R13, PT ;  /* 0x0000000d0000720c */ /* 0x000fe40003f84070 */
[----:B------:R-:W-:Y:S01]  /*10c0*/  ISETP.GT.U32.AND P0, PT, R10, R3, PT ;  /* 0x000000030a00720c */ /* 0x000fe20003f04070 */
[----:B------:R-:W-:Y:S01]  /*10d0*/  @!P2 IMAD.IADD R5, R5, 0x1, -R0 ;  /* 0x000000010505a824 */ /* 0x000fe200078e0a00 */
[----:B------:R-:W-:Y:S01]  /*10e0*/  ISETP.GE.AND P2, PT, R12, RZ, PT ;  /* 0x000000ff0c00720c */ /* 0x000fe20003f46270 */
[----:B------:R-:W-:Y:S01]  /*10f0*/  IMAD.MOV R6, RZ, RZ, -R6 ;  /* 0x000000ffff067224 */ /* 0x000fe200078e0a06 */
[----:B------:R-:W-:-:S02]  /*1100*/  LOP3.LUT R12, R18, 0x58, RZ, 0xfc, !PT ;  /* 0x00000058120c7812 */ /* 0x000fc400078efcff */
[C---:B------:R-:W-:Y:S01]  /*1110*/  ISETP.GT.U32.AND P3, PT, R0.reuse, R5, PT ;  /* 0x000000050000720c */ /* 0x040fe20003f64070 */
[----:B------:R-:W-:Y:S01]  /*1120*/  IMAD R15, R0, R6, R7 ;  /* 0x00000006000f7224 */ /* 0x000fe200078e0207 */
[----:B------:R-:W-:Y:S01]  /*1130*/  LOP3.LUT R6, R18, 0x64, RZ, 0xfc, !PT ;  /* 0x0000006412067812 */ /* 0x000fe200078efcff */
[--C-:B------:R-:W-:Y:S01]  /*1140*/  @!P5 IMAD.IADD R9, R9, 0x1, -R0.reuse ;  /* 0x000000010909d824 */ /* 0x100fe200078e0a00 */
[----:B------:R-:W-:Y:S01]  /*1150*/  ISETP.GE.AND P5, PT, R17, RZ, PT ;  /* 0x000000ff1100720c */ /* 0x000fe20003fa6270 */
[----:B------:R-:W-:Y:S01]  /*1160*/  @!P4 IMAD.IADD R13, R13, 0x1, -R0 ;  /* 0x000000010d0dc824 */ /* 0x000fe200078e0a00 */
[----:B------:R-:W-:Y:S01]  /*1170*/  IABS R17, R6 ;  /* 0x0000000600117213 */ /* 0x000fe20000000000 */
[----:B------:R-:W-:Y:S01]  /*1180*/  @!P0 IMAD.IADD R3, R3, 0x1, -R10 ;  /* 0x0000000103038824 */ /* 0x000fe200078e0a0a */
[----:B------:R-:W-:Y:S02]  /*1190*/  ISETP.GE.AND P0, PT, R14, RZ, PT ;  /* 0x000000ff0e00720c */ /* 0x000fe40003f06270 */
[----:B------:R-:W-:Y:S01]  /*11a0*/  LOP3.LUT R10, R18, 0x60, RZ, 0xfc, !PT ;  /* 0x00000060120a7812 */ /* 0x000fe200078efcff */
[----:B------:R-:W-:Y:S01]  /*11b0*/  @!P6 IMAD.MOV R3, RZ, RZ, -R3 ;  /* 0x000000ffff03e224 */ /* 0x000fe200078e0a03 */
[----:B------:R-:W-:Y:S01]  /*11c0*/  @!P1 LOP3.LUT R3, RZ, R54, RZ, 0x33, !PT ;  /* 0x00000036ff039212 */ /* 0x000fe200078e33ff */
[----:B------:R-:W-:Y:S01]  /*11d0*/  @!P3 IMAD.IADD R5, R5, 0x1, -R0 ;  /* 0x000000010505b824 */ /* 0x000fe200078e0a00 */
[----:B------:R-:W-:-:S02]  /*11e0*/  ISETP.GT.U32.AND P3, PT, R0, R13, PT ;  /* 0x0000000d0000720c */ /* 0x000fc40003f64070 */
[----:B------:R-:W-:Y:S01]  /*11f0*/  ISETP.GT.U32.AND P1, PT, R0, R9, PT ;  /* 0x000000090000720c */ /* 0x000fe20003f24070 */
[----:B------:R-:W-:Y:S01]  /*1200*/  IMAD.MOV.U32 R7, RZ, RZ, R5 ;  /* 0x000000ffff077224 */ /* 0x000fe200078e0005 */
[----:B------:R-:W-:Y:S01]  /*1210*/  IABS R21, R10 ;  /* 0x0000000a00157213 */ /* 0x000fe20000000000 */
[----:B------:R-:W-:Y:S01]  /*1220*/  IMAD.HI.U32 R5, R8, R17, RZ ;  /* 0x0000001108057227 */ /* 0x000fe200078e00ff */
[----:B------:R-:W-:Y:S02]  /*1230*/  ISETP.GE.AND P6, PT, R16, RZ, PT ;  /* 0x000000ff1000720c */ /* 0x000fe40003fc6270 */
[----:B------:R-:W-:Y:S01]  /*1240*/  ISETP.GE.AND P4, PT, R6, RZ, PT ;  /* 0x000000ff0600720c */ /* 0x000fe20003f86270 */
[----:B------:R-:W-:Y:S01]  /*1250*/  IMAD.MOV R5, RZ, RZ, -R5 ;  /* 0x000000ffff057224 */ /* 0x000fe200078e0a05 */
[----:B------:R-:W-:Y:S01]  /*1260*/  IABS R23, R12 ;  /* 0x0000000c00177213 */ /* 0x000fe20000000000 */
[----:B------:R-:W-:Y:S01]  /*1270*/  IMAD.HI.U32 R6, R8, R21, RZ ;  /* 0x0000001508067227 */ /* 0x000fe200078e00ff */
[----:B------:R-:W-:-:S02]  /*1280*/  LOP3.LUT R16, R18, 0x48, RZ, 0xfc, !PT ;  /* 0x0000004812107812 */ /* 0x000fc400078efcff */
[----:B------:R-:W-:Y:S01]  /*1290*/  LOP3.LUT R14, R18, 0x50, RZ, 0xfc, !PT ;  /* 0x00000050120e7812 */ /* 0x000fe200078efcff */
[--C-:B------:R-:W-:Y:S01]  /*12a0*/  @!P3 IMAD.IADD R13, R13, 0x1, -R0.reuse ;  /* 0x000000010d0db824 */ /* 0x100fe200078e0a00 */
[----:B------:R-:W-:Y:S01]  /*12b0*/  ISETP.GT.U32.AND P3, PT, R0, R15, PT ;  /* 0x0000000f0000720c */ /* 0x000fe20003f64070 */
[----:B------:R-:W-:Y:S01]  /*12c0*/  @!P1 IMAD.IADD R9, R9, 0x1, -R0 ;  /* 0x0000000109099824 */ /* 0x000fe200078e0a00 */
[----:B------:R-:W-:Y:S01]  /*12d0*/  ISETP.GE.AND P1, PT, R12, RZ, PT ;  /* 0x000000ff0c00720c */ /* 0x000fe20003f26270 */
[----:B------:R-:W-:Y:S01]  /*12e0*/  IMAD R5, R0, R5, R17 ;  /* 0x0000000500057224 */ /* 0x000fe200078e0211 */
[----:B------:R-:W-:Y:S01]  /*12f0*/  LOP3.LUT R12, R18, 0x54, RZ, 0xfc, !PT ;  /* 0x00000054120c7812 */ /* 0x000fe200078efcff */
[----:B------:R-:W-:Y:S01]  /*1300*/  IMAD.MOV R6, RZ, RZ, -R6 ;  /* 0x000000ffff067224 */ /* 0x000fe200078e0a06 */
[----:B0-----:R-:W-:Y:S01]  /*1310*/  IABS R19, R16 ;  /* 0x0000001000137213 */ /* 0x001fe20000000000 */
[----:B------:R-:W-:Y:S01]  /*1320*/  @!P0 IMAD.MOV R9, RZ, RZ, -R9 ;  /* 0x000000ffff098224 */ /* 0x000fe200078e0a09 */
[----:B------:R-:W-:Y:S01]  /*1330*/  IABS R27, R12 ;  /* 0x0000000c001b7213 */ /* 0x000fe20000000000 */
[----:B------:R-:W-:Y:S01]  /*1340*/  IMAD R21, R0, R6, R21 ;  /* 0x0000000600157224 */ /* 0x000fe200078e0215 */
[----:B------:R-:W-:Y:S01]  /*1350*/  IABS R29, R14 ;  /* 0x0000000e001d7213 */ /* 0x000fe20000000000 */
[----:B------:R-:W-:-:S02]  /*1360*/  @!P6 IMAD.MOV R13, RZ, RZ, -R13 ;  /* 0x000000ffff0de224 */ /* 0x000fc400078e0a0d */
[----:B------:R-:W-:Y:S01]  /*1370*/  @!P3 IMAD.IADD R15, R15, 0x1, -R0 ;  /* 0x000000010f0fb824 */ /* 0x000fe200078e0a00 */
[----:B------:R-:W-:Y:S01]  /*1380*/  ISETP.GT.U32.AND P3, PT, R0, R5, PT ;  /* 0x000000050000720c */ /* 0x000fe20003f64070 */
[----:B------:R-:W-:Y:S01]  /*1390*/  IMAD.HI.U32 R6, R8, R27, RZ ;  /* 0x0000001b08067227 */ /* 0x000fe200078e00ff */
[C---:B------:R-:W-:Y:S02]  /*13a0*/  ISETP.GT.U32.AND P6, PT, R0.reuse, R21, PT ;  /* 0x000000150000720c */ /* 0x040fe40003fc4070 */
[----:B------:R-:W-:Y:S01]  /*13b0*/  ISETP.GT.U32.AND P0, PT, R0, R15, PT ;  /* 0x0000000f0000720c */ /* 0x000fe20003f04070 */
[----:B------:R-:W-:Y:S02]  /*13c0*/  IMAD.MOV R6, RZ, RZ, -R6 ;  /* 0x000000ffff067224 */ /* 0x000fe400078e0a06 */
[----:B------:R-:W-:Y:S01]  /*13d0*/  @!P2 IMAD.MOV R7, RZ, RZ, -R7 ;  /* 0x000000ffff07a224 */ /* 0x000fe200078e0a07 */
[----:B------:R-:W-:Y:S01]  /*13e0*/  ISETP.GE.AND P2, PT, R10, RZ, PT ;  /* 0x000000ff0a00720c */ /* 0x000fe20003f46270 */
[----:B------:R-:W-:-:S04]  /*13f0*/  IMAD.HI.U32 R10, R8, R23, RZ ;  /* 0x00000017080a7227 */ /* 0x000fc800078e00ff */
[--C-:B------:R-:W-:Y:S02]  /*1400*/  @!P3 IMAD.IADD R5, R5, 0x1, -R0.reuse ;  /* 0x000000010505b824 */ /* 0x100fe400078e0a00 */
[C---:B------:R-:W-:Y:S02]  /*1410*/  IMAD R27, R0.reuse, R6, R27 ;  /* 0x00000006001b7224 */ /* 0x040fe400078e021b */
[----:B------:R-:W-:Y:S01]  /*1420*/  @!P0 IMAD.IADD R15, R15, 0x1, -R0 ;  /* 0x000000010f0f8824 */ /* 0x000fe200078e0a00 */
[----:B------:R-:W-:Y:S01]  /*1430*/  ISETP.GT.U32.AND P3, PT, R0, R5, PT ;  /* 0x000000050000720c */ /* 0x000fe20003f64070 */
[----:B------:R-:W-:Y:S02]  /*1440*/  IMAD.MOV R10, RZ, RZ, -R10 ;  /* 0x000000ffff0a7224 */ /* 0x000fe400078e0a0a */
[----:B------:R-:W-:Y:S02]  /*1450*/  IMAD.MOV.U32 R17, RZ, RZ, R15 ;  /* 0x000000ffff117224 */ /* 0x000fe400078e000f */
[----:B------:R-:W-:-:S02]  /*1460*/  @!P6 IMAD.IADD R21, R21, 0x1, -R0 ;  /* 0x000000011515e824 */ /* 0x000fc400078e0a00 */
[----:B------:R-:W-:Y:S01]  /*1470*/  @!P5 IMAD.MOV R17, RZ, RZ, -R17 ;  /* 0x000000ffff11d224 */ /* 0x000fe200078e0a11 */
[C---:B------:R-:W-:Y:S01]  /*1480*/  ISETP.GT.U32.AND P5, PT, R0.reuse, R27, PT ;  /* 0x0000001b0000720c */ /* 0x040fe20003fa4070 */
[C---:B------:R-:W-:Y:S01]  /*1490*/  IMAD R23, R0.reuse, R10, R23 ;  /* 0x0000000a00177224 */ /* 0x040fe200078e0217 */
[----:B------:R-:W-:Y:S01]  /*14a0*/  ISETP.GT.U32.AND P6, PT, R0, R21, PT ;  /* 0x000000150000720c */ /* 0x000fe20003fc4070 */
[----:B------:R-:W-:-:S03]  /*14b0*/  IMAD.HI.U32 R6, R8, R19, RZ ;  /* 0x0000001308067227 */ /* 0x000fc600078e00ff */
[----:B------:R-:W-:Y:S01]  /*14c0*/  ISETP.GT.U32.AND P0, PT, R0, R23, PT ;  /* 0x000000170000720c */ /* 0x000fe20003f04070 */
[----:B------:R-:W-:-:S04]  /*14d0*/  IMAD.HI.U32 R10, R8, R29, RZ ;  /* 0x0000001d080a7227 */ /* 0x000fc800078e00ff */
[----:B------:R-:W-:Y:S02]  /*14e0*/  IMAD.MOV R6, RZ, RZ, -R6 ;  /* 0x000000ffff067224 */ /* 0x000fe400078e0a06 */
[----:B------:R-:W-:Y:S02]  /*14f0*/  IMAD.MOV R10, RZ, RZ, -R10 ;  /* 0x000000ffff0a7224 */ /* 0x000fe400078e0a0a */
[----:B------:R-:W-:Y:S02]  /*1500*/  @!P3 IMAD.IADD R5, R5, 0x1, -R0 ;  /* 0x000000010505b824 */ /* 0x000fe400078e0a00 */
[C---:B------:R-:W-:Y:S02]  /*1510*/  IMAD R15, R0.reuse, R6, R19 ;  /* 0x00000006000f7224 */ /* 0x040fe400078e0213 */
[----:B------:R-:W-:Y:S02]  /*1520*/  IMAD R29, R0, R10, R29 ;  /* 0x0000000a001d7224 */ /* 0x000fe400078e021d */
[----:B------:R-:W-:-:S02]  /*1530*/  IMAD.MOV.U32 R19, RZ, RZ, R5 ;  /* 0x000000ffff137224 */ /* 0x000fc400078e0005 */
[--C-:B------:R-:W-:Y:S01]  /*1540*/  @!P5 IMAD.IADD R27, R27, 0x1, -R0.reuse ;  /* 0x000000011b1bd824 */ /* 0x100fe200078e0a00 */
[C---:B------:R-:W-:Y:S01]  /*1550*/  ISETP.GT.U32.AND P3, PT, R0.reuse, R29, PT ;  /* 0x0000001d0000720c */ /* 0x040fe20003f64070 */
[--C-:B------:R-:W-:Y:S01]  /*1560*/  @!P6 IMAD.IADD R21, R21, 0x1, -R0.reuse ;  /* 0x000000011515e824 */ /* 0x100fe200078e0a00 */
[C---:B------:R-:W-:Y:S01]  /*1570*/  ISETP.GT.U32.AND P6, PT, R0.reuse, R15, PT ;  /* 0x0000000f0000720c */ /* 0x040fe20003fc4070 */
[----:B------:R-:W-:Y:S01]  /*1580*/  @!P4 IMAD.MOV R19, RZ, RZ, -R19 ;  /* 0x000000ffff13c224 */ /* 0x000fe200078e0a13 */
[----:B------:R-:W-:Y:S01]  /*1590*/  ISETP.GT.U32.AND P4, PT, R0, R27, PT ;  /* 0x0000001b0000720c */ /* 0x000fe20003f84070 */
[----:B------:R-:W-:Y:S01]  /*15a0*/  IMAD.HI.U32 R6, R8, R25, RZ ;  /* 0x0000001908067227 */ /* 0x000fe200078e00ff */
[----:B------:R-:W-:Y:S02]  /*15b0*/  ISETP.GE.AND P5, PT, R12, RZ, PT ;  /* 0x000000ff0c00720c */ /* 0x000fe40003fa6270 */
[----:B------:R-:W-:Y:S01]  /*15c0*/  LOP3.LUT R12, R18, 0x34, RZ, 0xfc, !PT ;  /* 0x00000034120c7812 */ /* 0x000fe200078efcff */
[----:B------:R-:W-:-:S02]  /*15d0*/  @!P0 IMAD.IADD R23, R23, 0x1, -R0 ;  /* 0x0000000117178824 */ /* 0x000fc400078e0a00 */
[----:B------:R-:W-:Y:S01]  /*15e0*/  IMAD.HI.U32 R10, R8, R31, RZ ;  /* 0x0000001f080a7227 */ /* 0x000fe200078e00ff */
[----:B------:R-:W-:Y:S02]  /*15f0*/  IABS R39, R12 ;  /* 0x0000000c00277213 */ /* 0x000fe40000000000 */
[C---:B------:R-:W-:Y:S01]  /*1600*/  ISETP.GT.U32.AND P0, PT, R0.reuse, R23, PT ;  /* 0x000000170000720c */ /* 0x040fe20003f04070 */
[----:B------:R-:W-:Y:S02]  /*1610*/  IMAD.MOV R6, RZ, RZ, -R6 ;  /* 0x000000ffff067224 */ /* 0x000fe400078e0a06 */
[----:B------:R-:W-:Y:S02]  /*1620*/  IMAD.MOV R10, RZ, RZ, -R10 ;  /* 0x000000ffff0a7224 */ /* 0x000fe400078e0a0a */
[----:B------:R-:W-:Y:S01]  /*1630*/  IMAD R5, R0, R6, R25 ;  /* 0x0000000600057224 */ /* 0x000fe200078e0219 */
[----:B------:R-:W-:Y:S01]  /*1640*/  LOP3.LUT R6, R18, 0x38, RZ, 0xfc, !PT ;  /* 0x0000003812067812 */ /* 0x000fe200078efcff */
[--C-:B------:R-:W-:Y:S01]  /*1650*/  @!P3 IMAD.IADD R29, R29, 0x1, -R0.reuse ;  /* 0x000000011d1db824 */ /* 0x100fe200078e0a00 */
[----:B------:R-:W-:Y:S01]  /*1660*/  ISETP.GE.AND P3, PT, R16, RZ, PT ;  /* 0x000000ff1000720c */ /* 0x000fe20003f66270 */
[----:B------:R-:W-:Y:S01]  /*1670*/  IMAD R31, R0, R10, R31 ;  /* 0x0000000a001f7224 */ /* 0x000fe200078e021f */
[----:B------:R-:W-:Y:S01]  /*1680*/  LOP3.LUT R16, R18, 0x18, RZ, 0xfc, !PT ;  /* 0x0000001812107812 */ /* 0x000fe200078efcff */
[--C-:B------:R-:W-:Y:S01]  /*1690*/  @!P6 IMAD.IADD R15, R15, 0x1, -R0.reuse ;  /* 0x000000010f0fe824 */ /* 0x100fe200078e0a00 */
[C---:B------:R-:W-:Y:S01]  /*16a0*/  ISETP.GT.U32.AND P6, PT, R0.reuse, R29, PT ;  /* 0x0000001d0000720c */ /* 0x040fe20003fc4070 */
[--C-:B------:R-:W-:Y:S01]  /*16b0*/  @!P4 IMAD.IADD R27, R27, 0x1, -R0.reuse ;  /* 0x000000011b1bc824 */ /* 0x100fe200078e0a00 */
[C---:B------:R-:W-:Y:S01]  /*16c0*/  ISETP.GT.U32.AND P4, PT, R0.reuse, R5, PT ;  /* 0x000000050000720c */ /* 0x040fe20003f84070 */
[----:B------:R-:W-:Y:S01]  /*16d0*/  @!P2 IMAD.MOV R21, RZ, RZ, -R21 ;  /* 0x000000ffff15a224 */ /* 0x000fe200078e0a15 */
[C---:B------:R-:W-:Y:S01]  /*16e0*/  ISETP.GT.U32.AND P2, PT, R0.reuse, R15, PT ;  /* 0x0000000f0000720c */ /* 0x040fe20003f44070 */
[----:B------:R-:W-:Y:S01]  /*16f0*/  @!P5 IMAD.MOV R27, RZ, RZ, -R27 ;  /* 0x000000ffff1bd224 */ /* 0x000fe200078e0a1b */
[----:B------:R-:W-:Y:S01]  /*1700*/  ISETP.GT.U32.AND P5, PT, R0, R31, PT ;  /* 0x0000001f0000720c */ /* 0x000fe20003fa4070 */
[----:B------:R-:W-:Y:S01]  /*1710*/  @!P0 IMAD.IADD R23, R23, 0x1, -R0 ;  /* 0x0000000117178824 */ /* 0x000fe200078e0a00 */
[----:B------:R-:W-:Y:S01]  /*1720*/  ISETP.GE.AND P0, PT, R14, RZ, PT ;  /* 0x000000ff0e00720c */ /* 0x000fe20003f06270 */
[----:B------:R-:W-:Y:S01]  /*1730*/  IMAD.HI.U32 R10, R8, R39, RZ ;  /* 0x00000027080a7227 */ /* 0x000fe200078e00ff */
[----:B------:R-:W-:-:S02]  /*1740*/  IABS R59, R16 ;  /* 0x00000010003b7213 */ /* 0x000fc40000000000 */
[----:B------:R-:W-:Y:S01]  /*1750*/  LOP3.LUT R14, R18, 0x20, RZ, 0xfc, !PT ;  /* 0x00000020120e7812 */ /* 0x000fe200078efcff */
[----:B------:R-:W-:Y:S01]  /*1760*/  IMAD.MOV.U32 R25, RZ, RZ, R23 ;  /* 0x000000ffff197224 */ /* 0x000fe200078e0017 */
[----:B------:R-:W-:Y:S01]  /*1770*/  IABS R23, R6 ;  /* 0x0000000600177213 */ /* 0x000fe20000000000 */
[--C-:B------:R-:W-:Y:S01]  /*1780*/  @!P4 IMAD.IADD R5, R5, 0x1, -R0.reuse ;  /* 0x000000010505c824 */ /* 0x100fe200078e0a00 */
[----:B------:R-:W-:Y:S01]  /*1790*/  ISETP.GE.AND P4, PT, R12, RZ, PT ;  /* 0x000000ff0c00720c */ /* 0x000fe20003f86270 */
[--C-:B------:R-:W-:Y:S01]  /*17a0*/  @!P6 IMAD.IADD R29, R29, 0x1, -R0.reuse ;  /* 0x000000011d1de824 */ /* 0x100fe200078e0a00 */
[----:B------:R-:W-:Y:S01]  /*17b0*/  ISETP.GE.AND P6, PT, R22, RZ, PT ;  /* 0x000000ff1600720c */ /* 0x000fe20003fc6270 */
[--C-:B------:R-:W-:Y:S01]  /*17c0*/  @!P2 IMAD.IADD R15, R15, 0x1, -R0.reuse ;  /* 0x000000010f0fa824 */ /* 0x100fe200078e0a00 */
[----:B------:R-:W-:Y:S01]  /*17d0*/  ISETP.GE.AND P2, PT, R6, RZ, PT ;  /* 0x000000ff0600720c */ /* 0x000fe20003f46270 */
[----:B------:R-:W-:Y:S01]  /*17e0*/  @!P5 IMAD.IADD R31, R31, 0x1, -R0 ;  /* 0x000000011f1fd824 */ /* 0x000fe200078e0a00 */
[----:B------:R-:W-:Y:S01]  /*17f0*/  ISETP.GT.U32.AND P5, PT, R0, R5, PT ;  /* 0x000000050000720c */ /* 0x000fe20003fa4070 */
[----:B------:R-:W-:Y:S01]  /*1800*/  IMAD.HI.U32 R6, R8, R23, RZ ;  /* 0x0000001708067227 */ /* 0x000fe200078e00ff */
[----:B------:R-:W-:-:S02]  /*1810*/  LOP3.LUT R12, R18, 0x24, RZ, 0xfc, !PT ;  /* 0x00000024120c7812 */ /* 0x000fc400078efcff */
[----:B------:R-:W-:Y:S01]  /*1820*/  IABS R53, R14 ;  /* 0x0000000e00357213 */ /* 0x000fe20000000000 */
[----:B------:R-:W-:Y:S01]  /*1830*/  @!P0 IMAD.MOV R29, RZ, RZ, -R29 ;  /* 0x000000ffff1d8224 */ /* 0x000fe200078e0a1d */
[C---:B------:R-:W-:Y:S01]  /*1840*/  ISETP.GT.U32.AND P0, PT, R0.reuse, R31, PT ;  /* 0x0000001f0000720c */ /* 0x040fe20003f04070 */
[----:B------:R-:W-:Y:S01]  /*1850*/  IMAD.MOV R6, RZ, RZ, -R6 ;  /* 0x000000ffff067224 */ /* 0x000fe200078e0a06 */
[----:B------:R-:W-:Y:S01]  /*1860*/  IABS R51, R12 ;  /* 0x0000000c00337213 */ /* 0x000fe20000000000 */
[----:B------:R-:W-:Y:S02]  /*1870*/  IMAD.MOV R10, RZ, RZ, -R10 ;  /* 0x000000ffff0a7224 */ /* 0x000fe400078e0a0a */
[----:B------:R-:W-:Y:S01]  /*1880*/  IMAD R23, R0, R6, R23 ;  /* 0x0000000600177224 */ /* 0x000fe200078e0217 */
[----:B------:R-:W-:Y:S01]  /*1890*/  LOP3.LUT R6, R18, 0x30, RZ, 0xfc, !PT ;  /* 0x0000003012067812 */ /* 0x000fe200078efcff */
[--C-:B------:R-:W-:Y:S02]  /*18a0*/  @!P5 IMAD.IADD R5, R5, 0x1, -R0.reuse ;  /* 0x000000010505d824 */ /* 0x100fe400078e0a00 */
[C---:B------:R-:W-:Y:S01]  /*18b0*/  IMAD R39, R0.reuse, R10, R39 ;  /* 0x0000000a00277224 */ /* 0x040fe200078e0227 */
[----:B------:R-:W-:Y:S01]  /*18c0*/  ISETP.GT.U32.AND P5, PT, R0, R23, PT ;  /* 0x000000170000720c */ /* 0x000fe20003fa4070 */
[----:B------:R-:W-:Y:S01]  /*18d0*/  IMAD.MOV.U32 R33, RZ, RZ, R15 ;  /* 0x000000ffff217224 */ /* 0x000fe200078e000f */
[----:B------:R-:W-:Y:S01]  /*18e0*/  IABS R45, R6 ;  /* 0x00000006002d7213 */ /* 0x000fe20000000000 */
[----:B------:R-:W-:Y:S01]  /*18f0*/  @!P0 IMAD.IADD R31, R31, 0x1, -R0 ;  /* 0x000000011f1f8824 */ /* 0x000fe200078e0a00 */
[----:B------:R-:W-:Y:S01]  /*1900*/  LOP3.LUT R10, R18, 0x28, RZ, 0xfc, !PT ;  /* 0x00000028120a7812 */ /* 0x000fe200078efcff */
[----:B------:R-:W-:-:S02]  /*1910*/  IMAD.MOV.U32 R35, RZ, RZ, R5 ;  /* 0x000000ffff237224 */ /* 0x000fc400078e0005 */
[----:B------:R-:W-:Y:S01]  /*1920*/  IMAD.MOV.U32 R37, RZ, RZ, R31 ;  /* 0x000000ffff257224 */ /* 0x000fe200078e001f */
[----:B------:R-:W-:Y:S01]  /*1930*/  IABS R49, R10 ;  /* 0x0000000a00317213 */ /* 0x000fe20000000000 */
[----:B------:R-:W-:Y:S01]  /*1940*/  IMAD.HI.U32 R5, R8, R45, RZ ;  /* 0x0000002d08057227 */ /* 0x000fe200078e00ff */
[----:B------:R-:W-:-:S03]  /*1950*/  ISETP.GE.AND P0, PT, R10, RZ, PT ;  /* 0x000000ff0a00720c */ /* 0x000fc60003f06270 */
[----:B------:R-:W-:Y:S01]  /*1960*/  @!P6 IMAD.MOV R37, RZ, RZ, -R37 ;  /* 0x000000ffff25e224 */ /* 0x000fe200078e0a25 */
[----:B------:R-:W-:Y:S01]  /*1970*/  ISETP.GT.U32.AND P6, PT, R0, R39, PT ;  /* 0x000000270000720c */ /* 0x000fe20003fc4070 */
[----:B------:R-:W-:Y:S02]  /*1980*/  @!P5 IMAD.IADD R23, R23, 0x1, -R0 ;  /* 0x000000011717d824 */ /* 0x000fe400078e0a00 */
[----:B------:R-:W-:Y:S01]  /*1990*/  @!P3 IMAD.MOV R33, RZ, RZ, -R33 ;  /* 0x000000ffff21b224 */ /* 0x000fe200078e0a21 */
[----:B------:R-:W-:Y:S01]  /*19a0*/  ISETP.GE.AND P3, PT, R6, RZ, PT ;  /* 0x000000ff0600720c */ /* 0x000fe20003f66270 */
[----:B------:R-:W-:Y:S01]  /*19b0*/  IMAD.MOV R5, RZ, RZ, -R5 ;  /* 0x000000ffff057224 */ /* 0x000fe200078e0a05 */
[----:B------:R-:W-:Y:S01]  /*19c0*/  ISETP.GT.U32.AND P5, PT, R0, R23, PT ;  /* 0x000000170000720c */ /* 0x000fe20003fa4070 */
[----:B------:R-:W-:-:S04]  /*19d0*/  IMAD.HI.U32 R6, R8, R49, RZ ;  /* 0x0000003108067227 */ /* 0x000fc800078e00ff */
[----:B------:R-:W-:Y:S02]  /*19e0*/  IMAD R45, R0, R5, R45 ;  /* 0x00000005002d7224 */ /* 0x000fe400078e022d */
[----:B------:R-:W-:Y:S02]  /*19f0*/  @!P6 IMAD.IADD R39, R39, 0x1, -R0 ;  /* 0x000000012727e824 */ /* 0x000fe400078e0a00 */
[----:B------:R-:W-:Y:S02]  /*1a00*/  IMAD.MOV R6, RZ, RZ, -R6 ;  /* 0x000000ffff067224 */ /* 0x000fe400078e0a06 */
[----:B------:R-:W-:Y:S01]  /*1a10*/  IMAD.HI.U32 R5, R8, R51, RZ ;  /* 0x0000003308057227 */ /* 0x000fe200078e00ff */
[----:B------:R-:W-:-:S03]  /*1a20*/  ISETP.GT.U32.AND P6, PT, R0, R39, PT ;  /* 0x000000270000720c */ /* 0x000fc60003fc4070 */
[--C-:B------:R-:W-:Y:S01]  /*1a30*/  @!P5 IMAD.IADD R23, R23, 0x1, -R0.reuse ;  /* 0x000000011717d824 */ /* 0x100fe200078e0a00 */
[C---:B------:R-:W-:Y:S01]  /*1a40*/  ISETP.GT.U32.AND P5, PT, R0.reuse, R45, PT ;  /* 0x0000002d0000720c */ /* 0x040fe20003fa4070 */
[C---:B------:R-:W-:Y:S02]  /*1a50*/  IMAD R49, R0.reuse, R6, R49 ;  /* 0x0000000600317224 */ /* 0x040fe400078e0231 */
[----:B------:R-:W-:Y:S02]  /*1a60*/  IMAD.MOV R10, RZ, RZ, -R5 ;  /* 0x000000ffff0a7224 */ /* 0x000fe400078e0a05 */
[----:B------:R-:W-:Y:S02]  /*1a70*/  IMAD.MOV.U32 R41, RZ, RZ, R23 ;  /* 0x000000ffff297224 */ /* 0x000fe400078e0017 */
[C---:B------:R-:W-:Y:S02]  /*1a80*/  IMAD R51, R0.reuse, R10, R51 ;  /* 0x0000000a00337224 */ /* 0x040fe400078e0233 */
[----:B------:R-:W-:Y:S01]  /*1a90*/  @!P2 IMAD.MOV R41, RZ, RZ, -R41 ;  /* 0x000000ffff29a224 */ /* 0x000fe200078e0a29 */
[C---:B------:R-:W-:Y:S01]  /*1aa0*/  ISETP.GT.U32.AND P2, PT, R0.reuse, R49, PT ;  /* 0x000000310000720c */ /* 0x040fe20003f44070 */
[----:B------:R-:W-:Y:S01]  /*1ab0*/  @!P6 IMAD.IADD R39, R39, 0x1, -R0 ;  /* 0x000000012727e824 */ /* 0x000fe200078e0a00 */
[----:B------:R-:W-:Y:S01]  /*1ac0*/  ISETP.GT.U32.AND P6, PT, R0, R51, PT ;  /* 0x000000330000720c */ /* 0x000fe20003fc4070 */
[----:B------:R-:W-:-:S04]  /*1ad0*/  IMAD.HI.U32 R5, R8, R59, RZ ;  /* 0x0000003b08057227 */ /* 0x000fc800078e00ff */
[----:B------:R-:W-:Y:S02]  /*1ae0*/  @!P5 IMAD.IADD R45, R45, 0x1, -R0 ;  /* 0x000000012d2dd824 */ /* 0x000fe400078e0a00 */
[----:B------:R-:W-:Y:S02]  /*1af0*/  IMAD.MOV R5, RZ, RZ, -R5 ;  /* 0x000000ffff057224 */ /* 0x000fe400078e0a05 */
[----:B------:R-:W-:Y:S01]  /*1b00*/  IMAD.HI.U32 R6, R8, R53, RZ ;  /* 0x0000003508067227 */ /* 0x000fe200078e00ff */
[----:B------:R-:W-:-:S03]  /*1b10*/  ISETP.GT.U32.AND P5, PT, R0, R45, PT ;  /* 0x0000002d0000720c */ /* 0x000fc60003fa4070 */
[--C-:B------:R-:W-:Y:S02]  /*1b20*/  @!P2 IMAD.IADD R49, R49, 0x1, -R0.reuse ;  /* 0x000000013131a824 */ /* 0x100fe400078e0a00 */
[----:B------:R-:W-:Y:S02]  /*1b30*/  @!P6 IMAD.IADD R51, R51, 0x1, -R0 ;  /* 0x000000013333e824 */ /* 0x000fe400078e0a00 */
[C---:B------:R-:W-:Y:S01]  /*1b40*/  IMAD R59, R0.reuse, R5, R59 ;  /* 0x00000005003b7224 */ /* 0x040fe200078e023b */
[----:B------:R-:W-:Y:S01]  /*1b50*/  ISETP.GT.U32.AND P2, PT, R0, R49, PT ;  /* 0x000000310000720c */ /* 0x000fe20003f44070 */
[----:B------:R-:W-:Y:S01]  /*1b60*/  IMAD.HI.U32 R5, R8, R61, RZ ;  /* 0x0000003d08057227 */ /* 0x000fe200078e00ff */
[----:B------:R-:W-:-:S03]  /*1b70*/  ISETP.GT.U32.AND P6, PT, R0, R51, PT ;  /* 0x000000330000720c */ /* 0x000fc60003fc4070 */
[----:B------:R-:W-:Y:S02]  /*1b80*/  IMAD.MOV R6, RZ, RZ, -R6 ;  /* 0x000000ffff067224 */ /* 0x000fe400078e0a06 */
[----:B------:R-:W-:Y:S02]  /*1b90*/  IMAD.MOV R5, RZ, RZ, -R5 ;  /* 0x000000ffff057224 */ /* 0x000fe400078e0a05 */
[C---:B------:R-:W-:Y:S02]  /*1ba0*/  IMAD R53, R0.reuse, R6, R53 ;  /* 0x0000000600357224 */ /* 0x040fe400078e0235 */
[C---:B------:R-:W-:Y:S02]  /*1bb0*/  IMAD R61, R0.reuse, R5, R61 ;  /* 0x00000005003d7224 */ /* 0x040fe400078e023d */
[--C-:B------:R-:W-:Y:S01]  /*1bc0*/  @!P2 IMAD.IADD R49, R49, 0x1, -R0.reuse ;  /* 0x000000013131a824 */ /* 0x100fe200078e0a00 */
[C---:B------:R-:W-:Y:S01]  /*1bd0*/  ISETP.GT.U32.AND P2, PT, R0.reuse, R59, PT ;  /* 0x0000003b0000720c */ /* 0x040fe20003f44070 */
[--C-:B------:R-:W-:Y:S01]  /*1be0*/  @!P5 IMAD.IADD R45, R45, 0x1, -R0.reuse ;  /* 0x000000012d2dd824 */ /* 0x100fe200078e0a00 */
[C---:B------:R-:W-:Y:S01]  /*1bf0*/  ISETP.GT.U32.AND P5, PT, R0.reuse, R53, PT ;  /* 0x000000350000720c */ /* 0x040fe20003fa4070 */
[----:B------:R-:W-:Y:S01]  /*1c00*/  @!P6 IMAD.IADD R51, R51, 0x1, -R0 ;  /* 0x000000013333e824 */ /* 0x000fe200078e0a00 */
[----:B------:R-:W-:Y:S01]  /*1c10*/  ISETP.GT.U32.AND P6, PT, R0, R61, PT ;  /* 0x0000003d0000720c */ /* 0x000fe20003fc4070 */
[----:B------:R-:W-:-:S04]  /*1c20*/  IMAD.HI.U32 R6, R8, R67, RZ ;  /* 0x0000004308067227 */ /* 0x000fc800078e00ff */
[----:B------:R-:W-:Y:S01]  /*1c30*/  @!P1 IMAD.MOV R25, RZ, RZ, -R25 ;  /* 0x000000ffff199224 */ /* 0x000fe200078e0a19 */
[----:B------:R-:W-:Y:S01]  /*1c40*/  ISETP.GE.AND P1, PT, R20, RZ, PT ;  /* 0x000000ff1400720c */ /* 0x000fe20003f26270 */
[----:B------:R-:W-:Y:S02]  /*1c50*/  IMAD.MOV R6, RZ, RZ, -R6 ;  /* 0x000000ffff067224 */ /* 0x000fe400078e0a06 */
[--C-:B------:R-:W-:Y:S02]  /*1c60*/  @!P2 IMAD.IADD R59, R59, 0x1, -R0.reuse ;  /* 0x000000013b3ba824 */ /* 0x100fe400078e0a00 */
[--C-:B------:R-:W-:Y:S01]  /*1c70*/  @!P5 IMAD.IADD R53, R53, 0x1, -R0.reuse ;  /* 0x000000013535d824 */ /* 0x100fe200078e0a00 */
[----:B------:R-:W-:Y:S01]  /*1c80*/  ISETP.GE.AND P5, PT, R14, RZ, PT ;  /* 0x000000ff0e00720c */ /* 0x000fe20003fa6270 */
[----:B------:R-:W-:Y:S01]  /*1c90*/  @!P6 IMAD.IADD R61, R61, 0x1, -R0 ;  /* 0x000000013d3de824 */ /* 0x000fe200078e0a00 */
[----:B------:R-:W-:Y:S01]  /*1ca0*/  LEA.HI R14, R152, R2, RZ, 0x1a ;  /* 0x00000002980e7211 */ /* 0x000fe200078fd0ff */
[----:B------:R-:W-:Y:S01]  /*1cb0*/  IMAD.HI.U32 R5, R8, R63, RZ ;  /* 0x0000003f08057227 */ /* 0x000fe200078e00ff */
[----:B------:R-:W-:-:S02]  /*1cc0*/  ISETP.GT.U32.AND P6, PT, R0, R59, PT ;  /* 0x0000003b0000720c */ /* 0x000fc40003fc4070 */
[----:B------:R-:W-:Y:S01]  /*1cd0*/  ISETP.GT.U32.AND P2, PT, R0, R53, PT ;  /* 0x000000350000720c */ /* 0x000fe20003f44070 */
[----:B------:R-:W-:Y:S02]  /*1ce0*/  VIADD R20, R14, 0x7c ;  /* 0x0000007c0e147836 */ /* 0x000fe40000000000 */
[C---:B------:R-:W-:Y:S02]  /*1cf0*/  IMAD R67, R0.reuse, R6, R67 ;  /* 0x0000000600437224 */ /* 0x040fe400078e0243 */
[----:B------:R-:W-:Y:S01]  /*1d00*/  IMAD.MOV R5, RZ, RZ, -R5 ;  /* 0x000000ffff057224 */ /* 0x000fe200078e0a05 */
[----:B------:R-:W-:Y:S01]  /*1d10*/  IABS R15, R20 ;  /* 0x00000014000f7213 */ /* 0x000fe20000000000 */
[----:B------:R-:W-:Y:S02]  /*1d20*/  IMAD.MOV.U32 R43, RZ, RZ, R39 ;  /* 0x000000ffff2b7224 */ /* 0x000fe400078e0027 */
[C---:B------:R-:W-:Y:S02]  /*1d30*/  IMAD R63, R0.reuse, R5, R63 ;  /* 0x00000005003f7224 */ /* 0x040fe400078e023f */
[----:B------:R-:W-:Y:S01]  /*1d40*/  @!P6 IMAD.IADD R59, R59, 0x1, -R0 ;  /* 0x000000013b3be824 */ /* 0x000fe200078e0a00 */
[----:B------:R-:W-:Y:S01]  /*1d50*/  ISETP.GT.U32.AND P6, PT, R0, R67, PT ;  /* 0x000000430000720c */ /* 0x000fe20003fc4070 */
[----:B------:R-:W-:-:S04]  /*1d60*/  IMAD.HI.U32 R5, R8, R15, RZ ;  /* 0x0000000f08057227 */ /* 0x000fc800078e00ff */
[----:B------:R-:W-:Y:S02]  /*1d70*/  VIADD R22, R14, 0x6c ;  /* 0x0000006c0e167836 */ /* 0x000fe40000000000 */
[----:B------:R-:W-:Y:S02]  /*1d80*/  IMAD.MOV R5, RZ, RZ, -R5 ;  /* 0x000000ffff057224 */ /* 0x000fe400078e0a05 */
[----:B------:R-:W-:Y:S01]  /*1d90*/  @!P4 IMAD.MOV R43, RZ, RZ, -R43 ;  /* 0x000000ffff2bc224 */ /* 0x000fe200078e0a2b */
[----:B------:R-:W-:Y:S01]  /*1da0*/  ISETP.GT.U32.AND P4, PT, R0, R61, PT ;  /* 0x0000003d0000720c */ /* 0x000fe20003f84070 */
[----:B------:R-:W-:Y:S01]  /*1db0*/  IMAD.HI.U32 R10, R8, R69, RZ ;  /* 0x00000045080a7227 */ /* 0x000fe200078e00ff */
[----:B------:R-:W-:-:S03]  /*1dc0*/  IABS R23, R22 ;  /* 0x0000001600177213 */ /* 0x000fc60000000000 */
[C---:B------:R-:W-:Y:S02]  /*1dd0*/  IMAD R5, R0.reuse, R5, R15 ;  /* 0x0000000500057224 */ /* 0x040fe400078e020f */
[----:B------:R-:W-:Y:S02]  /*1de0*/  IMAD.MOV R10, RZ, RZ, -R10 ;  /* 0x000000ffff0a7224 */ /* 0x000fe400078e0a0a */
[----:B------:R-:W-:Y:S01]  /*1df0*/  @!P6 IMAD.IADD R67, R67, 0x1, -R0 ;  /* 0x000000014343e824 */ /* 0x000fe200078e0a00 */
[----:B------:R-:W-:Y:S01]  /*1e00*/  ISETP.GT.U32.AND P6, PT, R0, R5, PT ;  /* 0x000000050000720c */ /* 0x000fe20003fc4070 */
[----:B------:R-:W-:-:S04]  /*1e10*/  IMAD.HI.U32 R6, R8, R23, RZ ;  /* 0x0000001708067227 */ /* 0x000fc800078e00ff */
[----:B------:R-:W-:Y:S02]  /*1e20*/  IMAD R69, R0, R10, R69 ;  /* 0x0000000a00457224 */ /* 0x000fe400078e0245 */
[----:B------:R-:W-:Y:S02]  /*1e30*/  VIADD R24, R14, 0x5c ;  /* 0x0000005c0e187836 */ /* 0x000fe40000000000 */
[----:B------:R-:W-:Y:S02]  /*1e40*/  IMAD.MOV R6, RZ, RZ, -R6 ;  /* 0x000000ffff067224 */ /* 0x000fe400078e0a06 */
[----:B------:R-:W-:Y:S01]  /*1e50*/  @!P4 IMAD.IADD R61, R61, 0x1, -R0 ;  /* 0x000000013d3dc824 */ /* 0x000fe200078e0a00 */
[----:B------:R-:W-:Y:S01]  /*1e60*/  ISETP.GT.U32.AND P4, PT, R0, R69, PT ;  /* 0x000000450000720c */ /* 0x000fe20003f84070 */
[----:B------:R-:W-:Y:S01]  /*1e70*/  VIADD R26, R14, 0x4c ;  /* 0x0000004c0e1a7836 */ /* 0x000fe20000000000 */
[----:B------:R-:W-:Y:S01]  /*1e80*/  IABS R31, R24 ;  /* 0x00000018001f7213 */ /* 0x000fe20000000000 */
[----:B------:R-:W-:-:S02]  /*1e90*/  IMAD R15, R0, R6, R23 ;  /* 0x00000006000f7224 */ /* 0x000fc400078e0217 */
[--C-:B------:R-:W-:Y:S01]  /*1ea0*/  @!P2 IMAD.IADD R53, R53, 0x1, -R0.reuse ;  /* 0x000000013535a824 */ /* 0x100fe200078e0a00 */
[----:B------:R-:W-:Y:S01]  /*1eb0*/  ISETP.GT.U32.AND P2, PT, R0, R63, PT ;  /* 0x0000003f0000720c */ /* 0x000fe20003f44070 */
[----:B------:R-:W-:Y:S01]  /*1ec0*/  @!P6 IMAD.IADD R5, R5, 0x1, -R0 ;  /* 0x000000010505e824 */ /* 0x000fe200078e0a00 */
[----:B------:R-:W-:Y:S01]  /*1ed0*/  IABS R39, R26 ;  /* 0x0000001a00277213 */ /* 0x000fe20000000000 */
[----:B------:R-:W-:Y:S01]  /*1ee0*/  IMAD.HI.U32 R10, R8, R31, RZ ;  /* 0x0000001f080a7227 */ /* 0x000fe200078e00ff */
[----:B------:R-:W-:-:S03]  /*1ef0*/  ISETP.GT.U32.AND P6, PT, R0, R15, PT ;  /* 0x0000000f0000720c */ /* 0x000fc60003fc4070 */
[----:B------:R-:W-:Y:S01]  /*1f00*/  @!P1 IMAD.MOV R35, RZ, RZ, -R35 ;  /* 0x000000ffff239224 */ /* 0x000fe200078e0a23 */
[----:B------:R-:W-:Y:S01]  /*1f10*/  ISETP.GE.AND P1, PT, R12, RZ, PT ;  /* 0x000000ff0c00720c */ /* 0x000fe20003f26270 */
[----:B------:R-:W-:-:S04]  /*1f20*/  IMAD.HI.U32 R12, R8, R39, RZ ;  /* 0x00000027080c7227 */ /* 0x000fc800078e00ff */
[----:B------:R-:W-:Y:S02]  /*1f30*/  IMAD.MOV R10, RZ, RZ, -R10 ;  /* 0x000000ffff0a7224 */ /* 0x000fe400078e0a0a */
[----:B------:R-:W-:Y:S01]  /*1f40*/  @!P4 IMAD.IADD R69, R69, 0x1, -R0 ;  /* 0x000000014545c824 */ /* 0x000fe200078e0a00 */
[----:B------:R-:W-:Y:S01]  /*1f50*/  ISETP.GE.AND P4, PT, R28, RZ, PT ;  /* 0x000000ff1c00720c */ /* 0x000fe20003f86270 */
[----:B------:R-:W-:Y:S02]  /*1f60*/  IMAD.MOV R12, RZ, RZ, -R12 ;  /* 0x000000ffff0c7224 */ /* 0x000fe400078e0a0c */
[C---:B------:R-:W-:Y:S02]  /*1f70*/  VIADD R28, R14.reuse, 0x3c ;  /* 0x0000003c0e1c7836 */ /* 0x040fe40000000000 */
[----:B------:R-:W-:Y:S02]  /*1f80*/  VIADD R32, R14, 0x1c ;  /* 0x0000001c0e207836 */ /* 0x000fe40000000000 */
[----:B------:R-:W-:-:S02]  /*1f90*/  IMAD R23, R0, R10, R31 ;  /* 0x0000000a00177224 */ /* 0x000fc400078e021f */
[--C-:B------:R-:W-:Y:S01]  /*1fa0*/  @!P2 IMAD.IADD R63, R63, 0x1, -R0.reuse ;  /* 0x000000013f3fa824 */ /* 0x100fe200078e0a00 */
[----:B------:R-:W-:Y:S01]  /*1fb0*/  IABS R57, R32 ;  /* 0x0000002000397213 */ /* 0x000fe20000000000 */
[C---:B------:R-:W-:Y:S01]  /*1fc0*/  IMAD R31, R0.reuse, R12, R39 ;  /* 0x0000000c001f7224 */ /* 0x040fe200078e0227 */
[----:B------:R-:W-:Y:S01]  /*1fd0*/  IABS R39, R28 ;  /* 0x0000001c00277213 */ /* 0x000fe20000000000 */
[----:B------:R-:W-:Y:S01]  /*1fe0*/  @!P6 IMAD.IADD R15, R15, 0x1, -R0 ;  /* 0x000000010f0fe824 */ /* 0x000fe200078e0a00 */
[----:B------:R-:W-:Y:S01]  /*1ff0*/  ISETP.GT.U32.AND P6, PT, R0, R23, PT ;  /* 0x000000170000720c */ /* 0x000fe20003fc4070 */
[----:B------:R-:W-:Y:S01]  /*2000*/  @!P3 IMAD.MOV R45, RZ, RZ, -R45 ;  /* 0x000000ffff2db224 */ /* 0x000fe200078e0a2d */
[----:B------:R-:W-:Y:S01]  /*2010*/  ISETP.GE.AND P2, PT, R16, RZ, PT ;  /* 0x000000ff1000720c */ /* 0x000fe20003f46270 */
[----:B------:R-:W-:Y:S01]  /*2020*/  @!P1 IMAD.MOV R51, RZ, RZ, -R51 ;  /* 0x000000ffff339224 */ /* 0x000fe200078e0a33 */
[----:B------:R-:W-:Y:S01]  /*2030*/  ISETP.GT.U32.AND P3, PT, R0, R63, PT ;  /* 0x0000003f0000720c */ /* 0x000fe20003f64070 */
[----:B------:R-:W-:Y:S01]  /*2040*/  VIADD R30, R14, 0x2c ;  /* 0x0000002c0e1e7836 */ /* 0x000fe20000000000 */
[----:B------:R-:W-:Y:S01]  /*2050*/  ISETP.GT.U32.AND P1, PT, R0, R69, PT ;  /* 0x000000450000720c */ /* 0x000fe20003f24070 */
[----:B------:R-:W-:-:S03]  /*2060*/  IMAD.HI.U32 R6, R8, R39, RZ ;  /* 0x0000002708067227 */ /* 0x000fc600078e00ff */
[----:B------:R-:W-:Y:S01]  /*2070*/  IABS R47, R30 ;  /* 0x0000001e002f7213 */ /* 0x000fe20000000000 */
[----:B------:R-:W-:-:S04]  /*2080*/  IMAD.HI.U32 R12, R8, R57, RZ ;  /* 0x00000039080c7227 */ /* 0x000fc800078e00ff */
[----:B------:R-:W-:Y:S02]  /*2090*/  VIADD R14, R14, 0xc ;  /* 0x0000000c0e0e7836 */ /* 0x000fe40000000000 */
[----:B------:R-:W-:Y:S02]  /*20a0*/  IMAD.MOV R6, RZ, RZ, -R6 ;  /* 0x000000ffff067224 */ /* 0x000fe400078e0a06 */
[----:B------:R-:W-:Y:S01]  /*20b0*/  IMAD.MOV R12, RZ, RZ, -R12 ;  /* 0x000000ffff0c7224 */ /* 0x000fe200078e0a0c */
[----:B------:R-:W-:Y:S01]  /*20c0*/  IABS R65, R14 ;  /* 0x0000000e00417213 */ /* 0x000fe20000000000 */
[C---:B------:R-:W-:Y:S01]  /*20d0*/  IMAD R39, R0.reuse, R6, R39 ;  /* 0x0000000600277224 */ /* 0x040fe200078e0227 */
[----:B------:R-:W-:Y:S01]  /*20e0*/  SHF.R.U32.HI R6, RZ, 0x5, R152 ;  /* 0x00000005ff067819 */ /* 0x000fe20000011698 */
[C---:B------:R-:W-:Y:S02]  /*20f0*/  IMAD R57, R0.reuse, R12, R57 ;  /* 0x0000000c00397224 */ /* 0x040fe400078e0239 */
[----:B------:R-:W-:Y:S01]  /*2100*/  @!P0 IMAD.MOV R49, RZ, RZ, -R49 ;  /* 0x000000ffff318224 */ /* 0x000fe200078e0a31 */
[----:B------:R-:W-:Y:S01]  /*2110*/  ISETP.GT.U32.AND P0, PT, R0, R67, PT ;  /* 0x000000430000720c */ /* 0x000fe20003f04070 */
[----:B------:R-:W-:Y:S01]  /*2120*/  @!P6 IMAD.IADD R23, R23, 0x1, -R0 ;  /* 0x000000011717e824 */ /* 0x000fe200078e0a00 */
[----:B------:R-:W-:Y:S01]  /*2130*/  R2UR UR16, R6 ;  /* 0x00000000061072ca */ /* 0x000fe200000e0000 */
[----:B------:R-:W-:Y:S01]  /*2140*/  @!P5 IMAD.MOV R53, RZ, RZ, -R53 ;  /* 0x000000ffff35d224 */ /* 0x000fe200078e0a35 */
[----:B------:R-:W-:Y:S01]  /*2150*/  ISETP.GT.U32.AND P5, PT, R0, R5, PT ;  /* 0x000000050000720c */ /* 0x000fe20003fa4070 */
[----:B------:R-:W-:Y:S01]  /*2160*/  IMAD.HI.U32 R10, R8, R47, RZ ;  /* 0x0000002f080a7227 */ /* 0x000fe200078e00ff */
[----:B------:R-:W-:-:S03]  /*2170*/  ISETP.GT.U32.AND P6, PT, R0, R23, PT ;  /* 0x000000170000720c */ /* 0x000fc60003fc4070 */
[----:B------:R-:W-:-:S04]  /*2180*/  IMAD.HI.U32 R16, R8, R65, RZ ;  /* 0x0000004108107227 */ /* 0x000fc800078e00ff */
[----:B------:R-:W-:Y:S01]  /*2190*/  @!P2 IMAD.MOV R59, RZ, RZ, -R59 ;  /* 0x000000ffff3ba224 */ /* 0x000fe200078e0a3b */
[C---:B------:R-:W-:Y:S01]  /*21a0*/  ISETP.GT.U32.AND P2, PT, R0.reuse, R15, PT ;  /* 0x0000000f0000720c */ /* 0x040fe20003f44070 */
[----:B------:R-:W-:Y:S01]  /*21b0*/  @!P4 IMAD.MOV R61, RZ, RZ, -R61 ;  /* 0x000000ffff3dc224 */ /* 0x000fe200078e0a3d */
[C---:B------:R-:W-:Y:S01]  /*21c0*/  ISETP.GT.U32.AND P4, PT, R0.reuse, R31, PT ;  /* 0x0000001f0000720c */ /* 0x040fe20003f84070 */
[--C-:B------:R-:W-:Y:S01]  /*21d0*/  @!P3 IMAD.IADD R63, R63, 0x1, -R0.reuse ;  /* 0x000000013f3fb824 */ /* 0x100fe200078e0a00 */
[C---:B------:R-:W-:Y:S01]  /*21e0*/  ISETP.GT.U32.AND P3, PT, R0.reuse, R39, PT ;  /* 0x000000270000720c */ /* 0x040fe20003f64070 */
[----:B------:R-:W-:Y:S01]  /*21f0*/  @!P1 IMAD.IADD R69, R69, 0x1, -R0 ;  /* 0x0000000145459824 */ /* 0x000fe200078e0a00 */
[----:B------:R-:W-:Y:S01]  /*2200*/  ISETP.GT.U32.AND P1, PT, R0, R57, PT ;  /* 0x000000390000720c */ /* 0x000fe20003f24070 */
[----:B------:R-:W-:Y:S02]  /*2210*/  IMAD.MOV R10, RZ, RZ, -R10 ;  /* 0x000000ffff0a7224 */ /* 0x000fe400078e0a0a */
[----:B------:R-:W-:-:S02]  /*2220*/  IMAD.MOV R16, RZ, RZ, -R16 ;  /* 0x000000ffff107224 */ /* 0x000fc400078e0a10 */
[----:B------:R-:W-:-:S04]  /*2230*/  IMAD.HI.U32 R8, R8, R71, RZ ;  /* 0x0000004708087227 */ /* 0x000fc800078e00ff */
[C---:B------:R-:W-:Y:S02]  /*2240*/  IMAD R47, R0.reuse, R10, R47 ;  /* 0x0000000a002f7224 */ /* 0x040fe400078e022f */
[C---:B------:R-:W-:Y:S02]  /*2250*/  IMAD R65, R0.reuse, R16, R65 ;  /* 0x0000001000417224 */ /* 0x040fe400078e0241 */
[----:B------:R-:W-:Y:S02]  /*2260*/  IMAD.MOV R8, RZ, RZ, -R8 ;  /* 0x000000ffff087224 */ /* 0x000fe400078e0a08 */
[--C-:B------:R-:W-:Y:S01]  /*2270*/  @!P0 IMAD.IADD R67, R67, 0x1, -R0.reuse ;  /* 0x0000000143438824 */ /* 0x100fe200078e0a00 */
[C---:B------:R-:W-:Y:S01]  /*2280*/  ISETP.GT.U32.AND P0, PT, R0.reuse, R47, PT ;  /* 0x0000002f0000720c */ /* 0x040fe20003f04070 */
[C---:B------:R-:W-:Y:S02]  /*2290*/  IMAD R71, R0.reuse, R8, R71 ;  /* 0x0000000800477224 */ /* 0x040fe400078e0247 */
[--C-:B------:R-:W-:Y:S01]  /*22a0*/  @!P5 IMAD.IADD R5, R5, 0x1, -R0.reuse ;  /* 0x000000010505d824 */ /* 0x100fe200078e0a00 */
[----:B------:R-:W-:Y:S01]  /*22b0*/  ISETP.GT.U32.AND P5, PT, R0, R65, PT ;  /* 0x000000410000720c */ /* 0x000fe20003fa4070 */
[--C-:B------:R-:W-:Y:S01]  /*22c0*/  @!P2 IMAD.IADD R15, R15, 0x1, -R0.reuse ;  /* 0x000000010f0fa824 */ /* 0x100fe200078e0a00 */
[----:B------:R-:W-:Y:S01]  /*22d0*/  ISETP.GE.AND P2, PT, R20, RZ, PT ;  /* 0x000000ff1400720c */ /* 0x000fe20003f46270 */
[--C-:B------:R-:W-:Y:S01]  /*22e0*/  @!P4 IMAD.IADD R31, R31, 0x1, -R0.reuse ;  /* 0x000000011f1fc824 */ /* 0x100fe200078e0a00 */
[----:B------:R-:W-:Y:S01]  /*22f0*/  ISETP.GE.AND P4, PT, R34, RZ, PT ;  /* 0x000000ff2200720c */ /* 0x000fe20003f86270 */
[--C-:B------:R-:W-:Y:S01]  /*2300*/  @!P3 IMAD.IADD R39, R39, 0x1, -R0.reuse ;  /* 0x000000012727b824 */ /* 0x100fe200078e0a00 */
[----:B------:R-:W-:Y:S01]  /*2310*/  ISETP.GE.AND P3, PT, R36, RZ, PT ;  /* 0x000000ff2400720c */ /* 0x000fe20003f66270 */
[--C-:B------:R-:W-:Y:S01]  /*2320*/  @!P1 IMAD.IADD R57, R57, 0x1, -R0.reuse ;  /* 0x0000000139399824 */ /* 0x100fe200078e0a00 */
[----:B------:R-:W-:Y:S01]  /*2330*/  ISETP.GE.AND P1, PT, R38, RZ, PT ;  /* 0x000000ff2600720c */ /* 0x000fe20003f26270 */
[--C-:B------:R-:W-:Y:S01]  /*2340*/  @!P6 IMAD.IADD R23, R23, 0x1, -R0.reuse ;  /* 0x000000011717e824 */ /* 0x100fe200078e0a00 */
[----:B------:R-:W-:Y:S01]  /*2350*/  ISETP.GT.U32.AND P6, PT, R0, R71, PT ;  /* 0x000000470000720c */ /* 0x000fe20003fc4070 */
[--C-:B------:R-:W-:Y:S01]  /*2360*/  @!P0 IMAD.IADD R47, R47, 0x1, -R0.reuse ;  /* 0x000000012f2f8824 */ /* 0x100fe200078e0a00 */
[----:B------:R-:W-:Y:S01]  /*2370*/  ISETP.GE.AND P0, PT, R22, RZ, PT ;  /* 0x000000ff1600720c */ /* 0x000fe20003f06270 */
[--C-:B------:R-:W-:Y:S01]  /*2380*/  @!P5 IMAD.IADD R65, R65, 0x1, -R0.reuse ;  /* 0x000000014141d824 */ /* 0x100fe200078e0a00 */
[----:B------:R-:W-:Y:S01]  /*2390*/  ISETP.GE.AND P5, PT, R24, RZ, PT ;  /* 0x000000ff1800720c */ /* 0x000fe20003fa6270 */
[----:B------:R-:W-:Y:S01]  /*23a0*/  @!P2 IMAD.MOV R5, RZ, RZ, -R5 ;  /* 0x000000ffff05a224 */ /* 0x000fe200078e0a05 */
[C---:B------:R-:W-:Y:S01]  /*23b0*/  ISETP.GT.U32.AND P2, PT, R0.reuse, R57, PT ;  /* 0x000000390000720c */ /* 0x040fe20003f44070 */
[----:B------:R-:W-:Y:S01]  /*23c0*/  @!P4 IMAD.MOV R63, RZ, RZ, -R63 ;  /* 0x000000ffff3fc224 */ /* 0x000fe200078e0a3f */
[C---:B------:R-:W-:Y:S01]  /*23d0*/  ISETP.GT.U32.AND P4, PT, R0.reuse, R31, PT ;  /* 0x0000001f0000720c */ /* 0x040fe20003f84070 */
[----:B------:R-:W-:Y:S01]  /*23e0*/  @!P3 IMAD.MOV R67, RZ, RZ, -R67 ;  /* 0x000000ffff43b224 */ /* 0x000fe200078e0a43 */
[C---:B------:R-:W-:Y:S01]  /*23f0*/  ISETP.GT.U32.AND P3, PT, R0.reuse, R39, PT ;  /* 0x000000270000720c */ /* 0x040fe20003f64070 */
[----:B------:R-:W-:Y:S01]  /*2400*/  @!P1 IMAD.MOV R69, RZ, RZ, -R69 ;  /* 0x000000ffff459224 */ /* 0x000fe200078e0a45 */
[C---:B------:R-:W-:Y:S01]  /*2410*/  ISETP.GT.U32.AND P1, PT, R0.reuse, R47, PT ;  /* 0x0000002f0000720c */ /* 0x040fe20003f24070 */
[----:B------:R-:W-:Y:S01]  /*2420*/  @!P6 IMAD.IADD R71, R71, 0x1, -R0 ;  /* 0x000000014747e824 */ /* 0x000fe200078e0a00 */
[----:B------:R-:W-:Y:S01]  /*2430*/  ISETP.GT.U32.AND P6, PT, R0, R65, PT ;  /* 0x000000410000720c */ /* 0x000fe20003fc4070 */
[----:B------:R-:W-:-:S02]  /*2440*/  @!P0 IMAD.MOV R15, RZ, RZ, -R15 ;  /* 0x000000ffff0f8224 */ /* 0x000fc400078e0a0f */
[----:B------:R-:W-:Y:S01]  /*2450*/  @!P5 IMAD.MOV R23, RZ, RZ, -R23 ;  /* 0x000000ffff17d224 */ /* 0x000fe200078e0a17 */
        /* <DEDUP_REMOVED lines=11> */
[----:B------:R-:W-:Y:S01]  /*2510*/  IMAD R3, R3, UR4, RZ ;  /* 0x0000000403037c24 */ /* 0x000fe2000f8e02ff */
[----:B------:R-:W-:Y:S01]  /*2520*/  ISETP.GE.AND P6, PT, R18, RZ, PT ;  /* 0x000000ff1200720c */ /* 0x000fe20003fc6270 */
[----:B------:R-:W-:Y:S01]  /*2530*/  @!P0 IMAD.IADD R71, R71, 0x1, -R0 ;  /* 0x0000000147478824 */ /* 0x000fe200078e0a00 */
[----:B------:R-:W-:Y:S01]  /*2540*/  ISETP.NE.AND P0, PT, R55, RZ, PT ;  /* 0x000000ff3700720c */ /* 0x000fe20003f05270 */
[----:B------:R-:W-:Y:S01]  /*2550*/  @!P5 IMAD.MOV R31, RZ, RZ, -R31 ;  /* 0x000000ffff1fd224 */ /* 0x000fe200078e0a1f */
[----:B------:R-:W-:Y:S01]  /*2560*/  LOP3.LUT R0, RZ, R55, RZ, 0x33, !PT ;  /* 0x00000037ff007212 */ /* 0x000fe200078e33ff */
[----:B------:R-:W-:Y:S01]  /*2570*/  @!P4 IMAD.MOV R39, RZ, RZ, -R39 ;  /* 0x000000ffff27c224 */ /* 0x000fe200078e0a27 */
[----:B------:R-:W-:Y:S01]  /*2580*/  ULDC UR4, c[0x0][0x240] ;  /* 0x0000900000047ab9 */ /* 0x000fe20000000800 */
[----:B------:R-:W-:Y:S01]  /*2590*/  @!P3 IMAD.MOV R47, RZ, RZ, -R47 ;  /* 0x000000ffff2fb224 */ /* 0x000fe200078e0a2f */
[C---:B------:R-:W-:Y:S01]  /*25a0*/  SEL R9, R0.reuse, R9, !P0 ;  /* 0x0000000900097207 */ /* 0x040fe20004000000 */
[----:B------:R-:W-:Y:S01]  /*25b0*/  @!P1 IMAD.MOV R57, RZ, RZ, -R57 ;  /* 0x000000ffff399224 */ /* 0x000fe200078e0a39 */
[C---:B------:R-:W-:Y:S01]  /*25c0*/  SEL R13, R0.reuse, R13, !P0 ;  /* 0x0000000d000d7207 */ /* 0x040fe20004000000 */
[----:B------:R-:W-:Y:S01]  /*25d0*/  @!P2 IMAD.MOV R65, RZ, RZ, -R65 ;  /* 0x000000ffff41a224 */ /* 0x000fe200078e0a41 */
[C---:B------:R-:W-:Y:S01]  /*25e0*/  SEL R5, R0.reuse, R5, !P0 ;  /* 0x0000000500057207 */ /* 0x040fe20004000000 */
[----:B------:R-:W-:Y:S01]  /*25f0*/  @!P6 IMAD.MOV R71, RZ, RZ, -R71 ;  /* 0x000000ffff47e224 */ /* 0x000fe200078e0a47 */
[C---:B------:R-:W-:Y:S01]  /*2600*/  SEL R15, R0.reuse, R15, !P0 ;  /* 0x0000000f000f7207 */ /* 0x040fe20004000000 */
[----:B------:R-:W-:Y:S01]  /*2610*/  IMAD R9, R9, UR4, RZ ;  /* 0x0000000409097c24 */ /* 0x000fe2000f8e02ff */
[----:B------:R-:W-:Y:S01]  /*2620*/  IADD3 R8, P1, R3, UR6, RZ ;  /* 0x0000000603087c10 */ /* 0x000fe2000ff3e0ff */
[----:B------:R-:W-:Y:S01]  /*2630*/  IMAD R14, R13, UR4, RZ ;  /* 0x000000040d0e7c24 */ /* 0x000fe2000f8e02ff */
[C---:B------:R-:W-:Y:S01]  /*2640*/  SEL R6, R0.reuse, R7, !P0 ;  /* 0x0000000700067207 */ /* 0x040fe20004000000 */
[----:B------:R-:W-:Y:S01]  /*2650*/  IMAD R5, R5, UR4, RZ ;  /* 0x0000000405057c24 */ /* 0x000fe2000f8e02ff */
[C---:B------:R-:W-:Y:S01]  /*2660*/  SEL R17, R0.reuse, R17, !P0 ;  /* 0x0000001100117207 */ /* 0x040fe20004000000 */
[----:B------:R-:W-:Y:S01]  /*2670*/  IMAD R219, R15, UR4, RZ ;  /* 0x000000040fdb7c24 */ /* 0x000fe2000f8e02ff */
[----:B------:R-:W-:Y:S01]  /*2680*/  SEL R19, R0, R19, !P0 ;  /* 0x0000001300137207 */ /* 0x000fe20004000000 */
[----:B------:R-:W-:Y:S01]  /*2690*/  IMAD R6, R6, UR4, RZ ;  /* 0x0000000406067c24 */ /* 0x000fe2000f8e02ff */
[C---:B------:R-:W-:Y:S01]  /*26a0*/  SEL R21, R0.reuse, R21, !P0 ;  /* 0x0000001500157207 */ /* 0x040fe20004000000 */
        /* <DEDUP_REMOVED lines=47> */
[----:B------:R-:W-:Y:S01]  /*29a0*/  SEL R0, R0, R71, !P0 ;  /* 0x0000004700007207 */ /* 0x000fe20004000000 */
[----:B------:R-:W-:Y:S01]  /*29b0*/  IMAD R57, R57, UR4, RZ ;  /* 0x0000000439397c24 */ /* 0x000fe2000f8e02ff */
[----:B------:R-:W-:Y:S01]  /*29c0*/  LEA.HI.X.SX32 R7, R3, UR7, 0x1, P1 ;  /* 0x0000000703077c11 */ /* 0x000fe200088f0eff */
[----:B------:R-:W-:Y:S01]  /*29d0*/  ULDC.64 UR6, c[0x0][0x218] ;  /* 0x0000860000067ab9 */ /* 0x000fe20000000a00 */
[----:B------:R-:W-:Y:S01]  /*29e0*/  SHF.R.S32.HI R10, RZ, 0x1f, R9 ;  /* 0x0000001fff0a7819 */ /* 0x000fe20000011409 */
[----:B------:R-:W-:Y:S01]  /*29f0*/  IMAD R3, R0, UR4, RZ ;  /* 0x0000000400037c24 */ /* 0x000fe2000f8e02ff */
[----:B------:R-:W-:Y:S01]  /*2a00*/  IADD3 R13, P3, R9, UR6, RZ ;  /* 0x00000006090d7c10 */ /* 0x000fe2000ff7e0ff */
[----:B------:R-:W-:Y:S01]  /*2a10*/  IMAD R65, R65, UR4, RZ ;  /* 0x0000000441417c24 */ /* 0x000fe2000f8e02ff */
[----:B------:R-:W-:Y:S01]  /*2a20*/  SHF.R.S32.HI R15, RZ, 0x1f, R5 ;  /* 0x0000001fff0f7819 */ /* 0x000fe20000011405 */
[----:B------:R-:W-:Y:S01]  /*2a30*/  UIADD3 UR4, UR12, 0x4000, URZ ;  /* 0x000040000c047890 */ /* 0x000fe2000fffe03f */
[----:B------:R-:W-:-:S02]  /*2a40*/  IADD3 R0, P4, R5, UR6, RZ ;  /* 0x0000000605007c10 */ /* 0x000fc4000ff9e0ff */
[----:B------:R-:W-:Y:S02]  /*2a50*/  CS2R R54, SRZ ;  /* 0x0000000000367805 */ /* 0x000fe4000001ff00 */
[----:B------:R-:W-:Y:S01]  /*2a60*/  SHF.R.S32.HI R9, RZ, 0x1f, R14 ;  /* 0x0000001fff097819 */ /* 0x000fe2000001140e */
[----:B------:R-:W-:Y:S01]  /*2a70*/  USHF.R.U32.HI UR4, URZ, 0x4, UR4 ;  /* 0x000000043f047899 */ /* 0x000fe20008011604 */
[----:B------:R-:W-:Y:S02]  /*2a80*/  IADD3 R14, P1, R14, UR6, RZ ;  /* 0x000000060e0e7c10 */ /* 0x000fe4000ff3e0ff */
[----:B------:R-:W-:Y:S02]  /*2a90*/  CS2R R70, SRZ ;  /* 0x0000000000467805 */ /* 0x000fe4000001ff00 */
[----:B------:R-:W-:Y:S01]  /*2aa0*/  SHF.R.S32.HI R218, RZ, 0x1f, R219 ;  /* 0x0000001fffda7819 */ /* 0x000fe200000114db */
[----:B------:R-:W-:Y:S01]  /*2ab0*/  USGXT.U32 UR4, UR4, 0xe ;  /* 0x0000000e0404789a */ /* 0x000fe20008000000 */
[----:B------:R-:W-:-:S02]  /*2ac0*/  IADD3 R219, P0, R219, UR6, RZ ;  /* 0x00000006dbdb7c10 */ /* 0x000fc4000ff1e0ff */
[----:B------:R-:W-:Y:S02]  /*2ad0*/  SHF.R.S32.HI R220, RZ, 0x1f, R17 ;  /* 0x0000001fffdc7819 */ /* 0x000fe40000011411 */
[----:B------:R-:W-:Y:S02]  /*2ae0*/  IADD3 R221, P2, R17, UR6, RZ ;  /* 0x0000000611dd7c10 */ /* 0x000fe4000ff5e0ff */
[----:B------:R-:W-:Y:S01]  /*2af0*/  SHF.R.S32.HI R222, RZ, 0x1f, R19 ;  /* 0x0000001fffde7819 */ /* 0x000fe20000011413 */
[----:B------:R-:W-:Y:S01]  /*2b00*/  UMOV UR10, UR4 ;  /* 0x00000004000a7c82 */ /* 0x000fe20008000000 */
[----:B------:R-:W-:Y:S02]  /*2b10*/  IADD3.X R15, R15, UR7, RZ, P4, !PT ;  /* 0x000000070f0f7c10 */ /* 0x000fe4000a7fe4ff */
[----:B------:R-:W-:Y:S02]  /*2b20*/  IADD3 R223, P5, R19, UR6, RZ ;  /* 0x0000000613df7c10 */ /* 0x000fe4000ffbe0ff */
[----:B------:R-:W-:-:S02]  /*2b30*/  SHF.R.S32.HI R224, RZ, 0x1f, R21 ;  /* 0x0000001fffe07819 */ /* 0x000fc40000011415 */
[----:B------:R-:W-:Y:S02]  /*2b40*/  IADD3 R225, P4, R21, UR6, RZ ;  /* 0x0000000615e17c10 */ /* 0x000fe4000ff9e0ff */
[----:B------:R-:W-:Y:S02]  /*2b50*/  IADD3.X R10, R10, UR7, RZ, P3, !PT ;  /* 0x000000070a0a7c10 */ /* 0x000fe40009ffe4ff */
[----:B------:R-:W-:Y:S02]  /*2b60*/  IADD3.X R9, R9, UR7, RZ, P1, !PT ;  /* 0x0000000709097c10 */ /* 0x000fe40008ffe4ff */
[----:B------:R-:W-:Y:S02]  /*2b70*/  SHF.R.S32.HI R226, RZ, 0x1f, R23 ;  /* 0x0000001fffe27819 */ /* 0x000fe40000011417 */
[----:B------:R-:W-:Y:S02]  /*2b80*/  IADD3 R227, P3, R23, UR6, RZ ;  /* 0x0000000617e37c10 */ /* 0x000fe4000ff7e0ff */
[----:B------:R-:W-:-:S02]  /*2b90*/  SHF.R.S32.HI R228, RZ, 0x1f, R25 ;  /* 0x0000001fffe47819 */ /* 0x000fc40000011419 */
[----:B------:R-:W-:Y:S02]  /*2ba0*/  IADD3 R229, P1, R25, UR6, RZ ;  /* 0x0000000619e57c10 */ /* 0x000fe4000ff3e0ff */
[----:B------:R-:W-:Y:S02]  /*2bb0*/  CS2R R24, SRZ ;  /* 0x0000000000187805 */ /* 0x000fe4000001ff00 */
[----:B------:R-:W-:Y:S02]  /*2bc0*/  IADD3.X R218, R218, UR7, RZ, P0, !PT ;  /* 0x00000007dada7c10 */ /* 0x000fe400087fe4ff */
[----:B------:R-:W-:Y:S02]  /*2bd0*/  SHF.R.S32.HI R230, RZ, 0x1f, R27 ;  /* 0x0000001fffe67819 */ /* 0x000fe4000001141b */
[----:B------:R-:W-:Y:S02]  /*2be0*/  IADD3 R231, P0, R27, UR6, RZ ;  /* 0x000000061be77c10 */ /* 0x000fe4000ff1e0ff */
[----:B------:R-:W-:-:S02]  /*2bf0*/  CS2R R26, SRZ ;  /* 0x00000000001a7805 */ /* 0x000fc4000001ff00 */
[----:B------:R-:W-:Y:S02]  /*2c00*/  IADD3.X R220, R220, UR7, RZ, P2, !PT ;  /* 0x00000007dcdc7c10 */ /* 0x000fe400097fe4ff */
[----:B------:R-:W-:Y:S02]  /*2c10*/  SHF.R.S32.HI R232, RZ, 0x1f, R29 ;  /* 0x0000001fffe87819 */ /* 0x000fe4000001141d */
[----:B------:R-:W-:Y:S02]  /*2c20*/  IADD3 R233, P2, R29, UR6, RZ ;  /* 0x000000061de97c10 */ /* 0x000fe4000ff5e0ff */
[----:B------:R-:W-:Y:S02]  /*2c30*/  CS2R R28, SRZ ;  /* 0x00000000001c7805 */ /* 0x000fe4000001ff00 */
[----:B------:R-:W-:Y:S02]  /*2c40*/  IADD3.X R222, R222, UR7, RZ, P5, !PT ;  /* 0x00000007dede7c10 */ /* 0x000fe4000affe4ff */
        /* <DEDUP_REMOVED lines=8> */
[----:B------:R-:W-:Y:S02]  /*2cd0*/  IADD3.X R228, R228, UR7, RZ, P1, !PT ;  /* 0x00000007e4e47c10 */ /* 0x000fe40008ffe4ff */
[----:B------:R-:W-:Y:S02]  /*2ce0*/  SHF.R.S32.HI R238, RZ, 0x1f, R35 ;  /* 0x0000001fffee7819 */ /* 0x000fe40000011423 */
[----:B------:R-:W-:Y:S02]  /*2cf0*/  IADD3 R239, P3, R35, UR6, RZ ;  /* 0x0000000623ef7c10 */ /* 0x000fe4000ff7e0ff */
[----:B------:R-:W-:Y:S02]  /*2d00*/  CS2R R34, SRZ ;  /* 0x0000000000227805 */ /* 0x000fe4000001ff00 */
        /* <DEDUP_REMOVED lines=18> */
[----:B------:R-:W-:-:S02]  /*2e30*/  SHF.R.S32.HI R248, RZ, 0x1f, R45 ;  /* 0x0000001ffff87819 */ /* 0x000fc4000001142d */
[----:B------:R-:W-:Y:S02]  /*2e40*/  IADD3 R249, P4, R45, UR6, RZ ;  /* 0x000000062df97c10 */ /* 0x000fe4000ff9e0ff */
[----:B------:R-:W-:Y:S02]  /*2e50*/  CS2R R44, SRZ ;  /* 0x00000000002c7805 */ /* 0x000fe4000001ff00 */
[----:B------:R-:W-:Y:S02]  /*2e60*/  IADD3.X R238, R238, UR7, RZ, P3, !PT ;  /* 0x00000007eeee7c10 */ /* 0x000fe40009ffe4ff */
[----:B------:R-:W-:Y:S02]  /*2e70*/  IADD3.X R240, R240, UR7, RZ, P1, !PT ;  /* 0x00000007f0f07c10 */ /* 0x000fe40008ffe4ff */
[----:B------:R-:W-:Y:S02]  /*2e80*/  SHF.R.S32.HI R250, RZ, 0x1f, R47 ;  /* 0x0000001ffffa7819 */ /* 0x000fe4000001142f */
[----:B------:R-:W-:-:S02]  /*2e90*/  IADD3 R251, P3, R47, UR6, RZ ;  /* 0x000000062ffb7c10 */ /* 0x000fc4000ff7e0ff */
[----:B------:R-:W-:Y:S02]  /*2ea0*/  CS2R R46, SRZ ;  /* 0x00000000002e7805 */ /* 0x000fe4000001ff00 */
[----:B------:R-:W-:Y:S02]  /*2eb0*/  IADD3 R6, P1, R49, UR6, RZ ;  /* 0x0000000631067c10 */ /* 0x000fe4000ff3e0ff */
[----:B------:R-:W-:Y:S02]  /*2ec0*/  IADD3.X R242, R242, UR7, RZ, P0, !PT ;  /* 0x00000007f2f27c10 */ /* 0x000fe400087fe4ff */
[----:B------:R-:W-:Y:S01]  /*2ed0*/  SHF.R.S32.HI R252, RZ, 0x1f, R49 ;  /* 0x0000001ffffc7819 */ /* 0x000fe20000011431 */
[----:B------:R0:W-:Y:S01]  /*2ee0*/  STL [R1], R6 ;  /* 0x0000000601007387 */ /* 0x0001e20000100800 */
[----:B------:R-:W-:Y:S02]  /*2ef0*/  IADD3 R17, P0, R51, UR6, RZ ;  /* 0x0000000633117c10 */ /* 0x000fe4000ff1e0ff */
[----:B------:R-:W-:-:S02]  /*2f00*/  CS2R R48, SRZ ;  /* 0x0000000000307805 */ /* 0x000fc4000001ff00 */
[----:B------:R-:W-:Y:S02]  /*2f10*/  IADD3.X R244, R244, UR7, RZ, P2, !PT ;  /* 0x00000007f4f47c10 */ /* 0x000fe400097fe4ff */
[----:B------:R-:W-:Y:S01]  /*2f20*/  IADD3 R18, P2, R53, UR6, RZ ;  /* 0x0000000635127c10 */ /* 0x000fe2000ff5e0ff */
[----:B------:R1:W-:Y:S01]  /*2f30*/  STL [R1+0x8], R17 ;  /* 0x0000081101007387 */ /* 0x0003e20000100800 */
[----:B------:R-:W-:Y:S02]  /*2f40*/  IADD3.X R246, R246, UR7, RZ, P5, !PT ;  /* 0x00000007f6f67c10 */ /* 0x000fe4000affe4ff */
[----:B------:R-:W-:Y:S01]  /*2f50*/  SHF.R.S32.HI R5, RZ, 0x1f, R51 ;  /* 0x0000001fff057819 */ /* 0x000fe20000011433 */
[----:B------:R2:W-:Y:S01]  /*2f60*/  STL [R1+0x10], R18 ;  /* 0x0000101201007387 */ /* 0x0005e20000100800 */
[----:B------:R-:W-:Y:S02]  /*2f70*/  IADD3 R19, P5, R57, UR6, RZ ;  /* 0x0000000639137c10 */ /* 0x000fe4000ffbe0ff */
[----:B------:R-:W-:-:S02]  /*2f80*/  CS2R R50, SRZ ;  /* 0x0000000000327805 */ /* 0x000fc4000001ff00 */
[----:B------:R-:W-:Y:S02]  /*2f90*/  IADD3.X R248, R248, UR7, RZ, P4, !PT ;  /* 0x00000007f8f87c10 */ /* 0x000fe4000a7fe4ff */
[----:B------:R-:W-:Y:S01]  /*2fa0*/  IADD3 R20, P4, R59, UR6, RZ ;  /* 0x000000063b147c10 */ /* 0x000fe2000ff9e0ff */
[----:B------:R3:W-:Y:S01]  /*2fb0*/  STL [R1+0x18], R19 ;  /* 0x0000181301007387 */ /* 0x0007e20000100800 */
[----:B------:R-:W-:Y:S02]  /*2fc0*/  IADD3.X R250, R250, UR7, RZ, P3, !PT ;  /* 0x00000007fafa7c10 */ /* 0x000fe40009ffe4ff */
[----:B------:R-:W-:Y:S01]  /*2fd0*/  IADD3 R21, P3, R61, UR6, RZ ;  /* 0x000000063d157c10 */ /* 0x000fe2000ff7e0ff */
[----:B------:R4:W-:Y:S01]  /*2fe0*/  STL [R1+0x20], R20 ;  /* 0x0000201401007387 */ /* 0x0009e20000100800 */
[----:B------:R-:W-:Y:S02]  /*2ff0*/  IADD3.X R252, R252, UR7, RZ, P1, !PT ;  /* 0x00000007fcfc7c10 */ /* 0x000fe40008ffe4ff */
[----:B------:R-:W-:Y:S01]  /*3000*/  IADD3 R22, P1, R63, UR6, RZ ;  /* 0x000000063f167c10 */ /* 0x000fe2000ff3e0ff */
[----:B------:R5:W-:Y:S01]  /*3010*/  STL [R1+0x28], R21 ;  /* 0x0000281501007387 */ /* 0x000be20000100800 */
[----:B------:R-:W-:-:S02]  /*3020*/  IADD3.X R23, R5, UR7, RZ, P0, !PT ;  /* 0x0000000705177c10 */ /* 0x000fc400087fe4ff */
[----:B0-----:R-:W-:Y:S01]  /*3030*/  SHF.R.S32.HI R6, RZ, 0x1f, R53 ;  /* 0x0000001fff067819 */ /* 0x001fe20000011435 */
[----:B------:R0:W-:Y:S01]  /*3040*/  STL [R1+0x30], R22 ;  /* 0x0000301601007387 */ /* 0x0001e20000100800 */
[----:B-1----:R-:W-:Y:S02]  /*3050*/  SHF.R.S32.HI R17, RZ, 0x1f, R57 ;  /* 0x0000001fff117819 */ /* 0x002fe40000011439 */
[----:B------:R-:W-:Y:S02]  /*3060*/  CS2R R52, SRZ ;  /* 0x0000000000347805 */ /* 0x000fe4000001ff00 */
[----:B--2---:R-:W-:Y:S01]  /*3070*/  SHF.R.S32.HI R18, RZ, 0x1f, R59 ;  /* 0x0000001fff127819 */ /* 0x004fe2000001143b */
[----:B------:R1:W-:Y:S01]  /*3080*/  STL [R1+0x4], R23 ;  /* 0x0000041701007387 */ /* 0x0003e20000100800 */
[----:B---3--:R-:W-:Y:S02]  /*3090*/  SHF.R.S32.HI R19, RZ, 0x1f, R61 ;  /* 0x0000001fff137819 */ /* 0x008fe4000001143d */
[----:B------:R-:W-:-:S02]  /*30a0*/  CS2R R56, SRZ ;  /* 0x0000000000387805 */ /* 0x000fc4000001ff00 */
[----:B----4-:R-:W-:Y:S02]  /*30b0*/  SHF.R.S32.HI R20, RZ, 0x1f, R63 ;  /* 0x0000001fff147819 */ /* 0x010fe4000001143f */
[----:B------:R-:W-:Y:S02]  /*30c0*/  CS2R R58, SRZ ;  /* 0x00000000003a7805 */ /* 0x000fe4000001ff00 */
[----:B-----5:R-:W-:Y:S02]  /*30d0*/  SHF.R.S32.HI R21, RZ, 0x1f, R65 ;  /* 0x0000001fff157819 */ /* 0x020fe40000011441 */
[----:B------:R-:W-:Y:S02]  /*30e0*/  CS2R R60, SRZ ;  /* 0x00000000003c7805 */ /* 0x000fe4000001ff00 */
[----:B0-----:R-:W-:Y:S02]  /*30f0*/  IADD3 R22, P0, R65, UR6, RZ ;  /* 0x0000000641167c10 */ /* 0x001fe4000ff1e0ff */
[----:B------:R-:W-:-:S02]  /*3100*/  CS2R R62, SRZ ;  /* 0x00000000003e7805 */ /* 0x000fc4000001ff00 */
[----:B------:R-:W-:Y:S02]  /*3110*/  SHF.R.S32.HI R5, RZ, 0x1f, R67 ;  /* 0x0000001fff057819 */ /* 0x000fe40000011443 */
[----:B------:R-:W-:Y:S02]  /*3120*/  CS2R R64, SRZ ;  /* 0x0000000000407805 */ /* 0x000fe4000001ff00 */
[----:B-1----:R-:W-:Y:S01]  /*3130*/  IADD3.X R23, R6, UR7, RZ, P2, !PT ;  /* 0x0000000706177c10 */ /* 0x002fe200097fe4ff */
[----:B------:R0:W-:Y:S01]  /*3140*/  STL [R1+0x38], R22 ;  /* 0x0000381601007387 */ /* 0x0001e20000100800 */
[----:B------:R-:W-:Y:S02]  /*3150*/  SHF.R.S32.HI R6, RZ, 0x1f, R69 ;  /* 0x0000001fff067819 */ /* 0x000fe40000011445 */
[----:B------:R-:W-:Y:S01]  /*3160*/  IADD3.X R16, R16, UR7, RZ, P6, !PT ;  /* 0x0000000710107c10 */ /* 0x000fe2000b7fe4ff */
[----:B------:R1:W-:Y:S01]  /*3170*/  STL [R1+0xc], R23 ;  /* 0x00000c1701007387 */ /* 0x0003e20000100800 */
[----:B0-----:R-:W-:-:S02]  /*3180*/  IADD3 R22, P2, R67, UR6, RZ ;  /* 0x0000000643167c10 */ /* 0x001fc4000ff5e0ff */
[----:B------:R-:W-:Y:S02]  /*3190*/  CS2R R66, SRZ ;  /* 0x0000000000427805 */ /* 0x000fe4000001ff00 */
[----:B-1----:R-:W-:Y:S01]  /*31a0*/  IADD3.X R23, R17, UR7, RZ, P5, !PT ;  /* 0x0000000711177c10 */ /* 0x002fe2000affe4ff */
[----:B------:R0:W-:Y:S01]  /*31b0*/  STL [R1+0x40], R22 ;  /* 0x0000401601007387 */ /* 0x0001e20000100800 */
[----:B------:R-:W-:Y:S02]  /*31c0*/  IADD3 R17, P5, R69, UR6, RZ ;  /* 0x0000000645117c10 */ /* 0x000fe4000ffbe0ff */
[----:B------:R-:W-:Y:S01]  /*31d0*/  CS2R R68, SRZ ;  /* 0x0000000000447805 */ /* 0x000fe2000001ff00 */
[----:B------:R-:W-:Y:S04]  /*31e0*/  STL [R1+0x14], R23 ;  /* 0x0000141701007387 */ /* 0x000fe80000100800 */
[----:B------:R1:W-:Y:S01]  /*31f0*/  STL [R1+0x48], R17 ;  /* 0x0000481101007387 */ /* 0x0003e20000100800 */
[----:B0-----:R-:W-:-:S02]  /*3200*/  IADD3.X R22, R18, UR7, RZ, P4, !PT ;  /* 0x0000000712167c10 */ /* 0x001fc4000a7fe4ff */
[C---:B------:R-:W-:Y:S01]  /*3210*/  IADD3 R18, P4, R3.reuse, UR6, RZ ;  /* 0x0000000603127c10 */ /* 0x040fe2000ff9e0ff */
[----:B------:R-:W-:Y:S02]  /*3220*/  UMOV UR6, 0xfffffffe ;  /* 0xfffffffe00067882 */ /* 0x000fe40000000000 */
[----:B------:R-:W-:Y:S01]  /*3230*/  STL [R1+0x1c], R22 ;  /* 0x00001c1601007387 */ /* 0x000fe20000100800 */
[----:B------:R-:W-:Y:S02]  /*3240*/  LEA.HI.X.SX32 R3, R3, UR7, 0x1, P4 ;  /* 0x0000000703037c11 */ /* 0x000fe4000a0f0eff */
[----:B-1----:R-:W-:Y:S01]  /*3250*/  IADD3.X R17, R19, UR7, RZ, P3, !PT ;  /* 0x0000000713117c10 */ /* 0x002fe20009ffe4ff */
[----:B------:R0:W-:Y:S01]  /*3260*/  STL [R1+0x50], R18 ;  /* 0x0000501201007387 */ /* 0x0001e20000100800 */
[----:B------:R-:W-:-:S03]  /*3270*/  IADD3.X R19, R20, UR7, RZ, P1, !PT ;  /* 0x0000000714137c10 */ /* 0x000fc60008ffe4ff */
[----:B------:R1:W-:Y:S04]  /*3280*/  STL [R1+0x24], R17 ;  /* 0x0000241101007387 */ /* 0x0003e80000100800 */
[----:B------:R-:W-:Y:S01]  /*3290*/  STL [R1+0x2c], R19 ;  /* 0x00002c1301007387 */ /* 0x000fe20000100800 */
[----:B0-----:R-:W-:Y:S02]  /*32a0*/  IADD3.X R18, R21, UR7, RZ, P0, !PT ;  /* 0x0000000715127c10 */ /* 0x001fe400087fe4ff */
[----:B-1----:R-:W-:-:S03]  /*32b0*/  IADD3.X R17, R5, UR7, RZ, P2, !PT ;  /* 0x0000000705117c10 */ /* 0x002fc600097fe4ff */
[----:B------:R-:W-:Y:S01]  /*32c0*/  STL [R1+0x34], R18 ;  /* 0x0000341201007387 */ /* 0x000fe20000100800 */
[----:B------:R-:W-:Y:S01]  /*32d0*/  IADD3.X R5, R6, UR7, RZ, P5, !PT ;  /* 0x0000000706057c10 */ /* 0x000fe2000affe4ff */
[----:B------:R-:W-:Y:S01]  /*32e0*/  UMOV UR7, 0x7fffffdf ;  /* 0x7fffffdf00077882 */ /* 0x000fe20000000000 */
[C---:B------:R-:W-:Y:S01]  /*32f0*/  LOP3.LUT R6, R152.reuse, 0x3f, RZ, 0xc0, !PT ;  /* 0x0000003f98067812 */ /* 0x040fe200078ec0ff */
[----:B------:R-:W-:Y:S04]  /*3300*/  STL [R1+0x3c], R17 ;  /* 0x00003c1101007387 */ /* 0x000fe80000100800 */
[----:B------:R0:W-:Y:S04]  /*3310*/  STL [R1+0x44], R5 ;  /* 0x0000440501007387 */ /* 0x0001e80000100800 */
[----:B------:R1:W-:Y:S01]  /*3320*/  STL [R1+0x4c], R3 ;  /* 0x00004c0301007387 */ /* 0x0003e20000100800 */
[----:B0-----:R-:W-:Y:S01]  /*3330*/  IMAD.SHL.U32 R5, R152, 0x8, RZ ;  /* 0x0000000898057824 */ /* 0x001fe200078e00ff */
[----:B-1----:R-:W-:-:S04]  /*3340*/  SHF.R.S32.HI R3, RZ, 0x7, R152 ;  /* 0x00000007ff037819 */ /* 0x002fc80000011498 */
[----:B------:R0:W-:Y:S01]  /*3350*/  STL [R1+0x6c], R5 ;  /* 0x00006c0501007387 */ /* 0x0001e20000100800 */
[----:B------:R-:W-:Y:S02]  /*3360*/  LOP3.LUT R17, R5, 0x30, RZ, 0xc0, !PT ;  /* 0x0000003005117812 */ /* 0x000fe400078ec0ff */
[----:B------:R-:W-:-:S03]  /*3370*/  SGXT R3, R3, 0x1 ;  /* 0x000000010303781a */ /* 0x000fc60000000200 */
[----:B------:R-:W-:Y:S01]  /*3380*/  IMAD R17, R153, 0x40, R17 ;  /* 0x0000004099117824 */ /* 0x000fe200078e0211 */
[----:B------:R-:W-:Y:S01]  /*3390*/  LOP3.LUT R3, R3, 0x90, RZ, 0xc0, !PT ;  /* 0x0000009003037812 */ /* 0x000fe200078ec0ff */
[----:B0-----:R-:W-:-:S03]  /*33a0*/  IMAD R5, R6, UR5, RZ ;  /* 0x0000000506057c24 */ /* 0x001fc6000f8e02ff */
[C---:B------:R-:W-:Y:S01]  /*33b0*/  LOP3.LUT R20, R17.reuse, 0x10, RZ, 0x3c, !PT ;  /* 0x0000001011147812 */ /* 0x040fe200078e3cff */
[----:B------:R0:W-:Y:S01]  /*33c0*/  STL [R1+0x58], R17 ;  /* 0x0000581101007387 */ /* 0x0001e20000100800 */
[C---:B------:R-:W-:Y:S01]  /*33d0*/  LOP3.LUT R19, R17.reuse, 0x20, RZ, 0x3c, !PT ;  /* 0x0000002011137812 */ /* 0x040fe200078e3cff */
[----:B------:R-:W-:Y:S01]  /*33e0*/  UMOV UR5, URZ ;  /* 0x0000003f00057c82 */ /* 0x000fe20008000000 */
[----:B------:R-:W-:Y:S01]  /*33f0*/  SHF.R.S32.HI R18, RZ, 0x1f, R5 ;  /* 0x0000001fff127819 */ /* 0x000fe20000011405 */
[----:B------:R1:W-:Y:S01]  /*3400*/  STL [R1+0x64], R20 ;  /* 0x0000641401007387 */ /* 0x0003e20000100800 */
[----:B------:R-:W-:Y:S01]  /*3410*/  LOP3.LUT R18, R17, 0x30, RZ, 0x3c, !PT ;  /* 0x0000003011127812 */ /* 0x000fe200078e3cff */
[----:B------:R-:W-:Y:S01]  /*3420*/  UIADD3.64 UR6, UR4, -UR6, URZ ;  /* 0x8000000604067297 */ /* 0x000fe2000fffe03f */
[----:B------:R-:W-:Y:S01]  /*3430*/  LOP3.LUT R3, R3, 0x7f, R152, 0x78, !PT ;  /* 0x0000007f03037812 */ /* 0x000fe200078e7898 */
[----:B------:R1:W-:Y:S03]  /*3440*/  STL [R1+0x60], R19 ;  /* 0x0000601301007387 */ /* 0x0003e60000100800 */
[----:B0-----:R-:W-:Y:S01]  /*3450*/  LOP3.LUT R17, R3, 0x20, RZ, 0x3c, !PT ;  /* 0x0000002003117812 */ /* 0x001fe200078e3cff */
[----:B------:R1:W-:Y:S06]  /*3460*/  STL [R1+0x5c], R18 ;  /* 0x00005c1201007387 */ /* 0x0003ec0000100800 */
.L_x_2:
[----:B-1----:R-:W0:Y:S01]  /*3470*/  LDC R18, c[0x0][0x238] ;  /* 0x00008e00ff127b82 */ /* 0x002e220000000800 */
[----:B------:R1:W-:Y:S01]  /*3480*/  STL [R1+0x9c], R3 ;  /* 0x00009c0301007387 */ /* 0x0003e20000100800 */
[----:B------:R-:W-:Y:S02]  /*3490*/  ISETP.GT.AND P2, PT, R4, 0x1, PT ;  /* 0x000000010400780c */ /* 0x000fe40003f44270 */
[----:B------:R-:W-:Y:S01]  /*34a0*/  IADD3 R20, P0, R8, UR13, RZ ;  /* 0x0000000d08147c10 */ /* 0x000fe2000ff1e0ff */
[----:B------:R2:W-:Y:S01]  /*34b0*/  STL [R1+0x98], R11 ;  /* 0x0000980b01007387 */ /* 0x0005e20000100800 */
[----:B------:R-:W-:Y:S02]  /*34c0*/  PRMT R164, RZ, 0x7610, R164 ;  /* 0x00007610ffa47816 */ /* 0x000fe400000000a4 */
[----:B------:R-:W3:Y:S01]  /*34d0*/  LDC R23, c[0x0][0x238] ;  /* 0x00008e00ff177b82 */ /* 0x000ee20000000800 */
[----:B------:R-:W-:Y:S01]  /*34e0*/  ISETP.GT.AND P3, PT, R4, 0x2, PT ;  /* 0x000000020400780c */ /* 0x000fe20003f64270 */
[----:B-----5:R4:W-:Y:S01]  /*34f0*/  STL [R1+0x70], R2 ;  /* 0x0000700201007387 */ /* 0x0209e20000100800 */
[----:B------:R-:W-:-:S05]  /*3500*/  PRMT R192, RZ, 0x7610, R192 ;  /* 0x00007610ffc07816 */ /* 0x000fca00000000c0 */
[----:B-1----:R-:W1:Y:S01]  /*3510*/  LDC R3, c[0x0][0x238] ;  /* 0x00008e00ff037b82 */ /* 0x002e620000000800 */
[----:B0-----:R-:W-:Y:S01]  /*3520*/  IMAD.SHL.U32 R22, R18, 0x2, RZ ;  /* 0x0000000212167824 */ /* 0x001fe200078e00ff */
[----:B------:R-:W-:-:S06]  /*3530*/  PRMT R187, RZ, 0x7610, R187 ;  /* 0x00007610ffbb7816 */ /* 0x000fcc00000000bb */
[----:B------:R-:W0:Y:S01]  /*3540*/  LDC R152, c[0x0][0x238] ;  /* 0x00008e00ff987b82 */ /* 0x000e220000000800 */
[----:B------:R-:W-:-:S04]  /*3550*/  IADD3 R18, P1, R22, R8, RZ ;  /* 0x0000000816127210 */ /* 0x000fc80007f3e0ff */
[-C--:B------:R-:W-:Y:S01]  /*3560*/  LEA.HI.X.SX32 R19, R22, R7.reuse, 0x1, P1 ;  /* 0x0000000716137211 */ /* 0x080fe200008f0eff */
[----:B---3--:R-:W-:Y:S01]  /*3570*/  IMAD R22, R23, 0x3, RZ ;  /* 0x0000000317167824 */ /* 0x008fe200078e02ff */
[----:B------:R-:W-:Y:S01]  /*3580*/  PRMT R185, RZ, 0x7610, R185 ;  /* 0x00007610ffb97816 */ /* 0x000fe200000000b9 */
[----:B------:R-:W3:Y:S01]  /*3590*/  LDC R154, c[0x0][0x238] ;  /* 0x00008e00ff9a7b82 */ /* 0x000ee20000000800 */
[----:B-1----:R-:W-:Y:S01]  /*35a0*/  LEA.HI.X.SX32 R21, R3, R7, 0x1, P0 ;  /* 0x0000000703157211 */ /* 0x002fe200000f0eff */
[----:B------:R-:W-:Y:S01]  /*35b0*/  IMAD.SHL.U32 R23, R23, 0x4, RZ ;  /* 0x0000000417177824 */ /* 0x000fe200078e00ff */
[----:B------:R-:W-:Y:S01]  /*35c0*/  ISETP.GT.AND P0, PT, R4, 0x3, PT ;  /* 0x000000030400780c */ /* 0x000fe20003f04270 */
[----:B------:R-:W3:Y:S01]  /*35d0*/  @P3 LDG.E.U8 R192, desc[UR14][R18.64] ;  /* 0x0000000e12c03981 */ /* 0x000ee2000c1e1100 */
[----:B------:R-:W-:-:S03]  /*35e0*/  PRMT R186, RZ, 0x7610, R186 ;  /* 0x00007610ffba7816 */ /* 0x000fc600000000ba */
[----:B------:R-:W1:Y:S01]  /*35f0*/  LDC R174, c[0x0][0x238] ;  /* 0x00008e00ffae7b82 */ /* 0x000e620000000800 */
[----:B------:R2:W3:Y:S01]  /*3600*/  @P2 LDG.E.U8 R164, desc[UR14][R20.64] ;  /* 0x0000000e14a42981 */ /* 0x0004e2000c1e1100 */
[----:B------:R-:W-:Y:S02]  /*3610*/  ISETP.GT.AND P2, PT, R4, 0x4, PT ;  /* 0x000000040400780c */ /* 0x000fe40003f44270 */
[----:B------:R-:W-:Y:S02]  /*3620*/  PRMT R184, RZ, 0x7610, R184 ;  /* 0x00007610ffb87816 */ /* 0x000fe400000000b8 */
[----:B------:R-:W-:Y:S02]  /*3630*/  PRMT R183, RZ, 0x7610, R183 ;  /* 0x00007610ffb77816 */ /* 0x000fe400000000b7 */
[----:B------:R-:W1:Y:S01]  /*3640*/  LDC R188, c[0x0][0x238] ;  /* 0x00008e00ffbc7b82 */ /* 0x000e620000000800 */
[----:B--2---:R-:W-:-:S04]  /*3650*/  IADD3 R20, P1, R22, R8, RZ ;  /* 0x0000000816147210 */ /* 0x004fc80007f3e0ff */
[----:B------:R-:W-:-:S03]  /*3660*/  LEA.HI.X.SX32 R21, R22, R7, 0x1, P1 ;  /* 0x0000000716157211 */ /* 0x000fc600008f0eff */
[----:B------:R-:W2:Y:S01]  /*3670*/  LDC R190, c[0x0][0x238] ;  /* 0x00008e00ffbe7b82 */ /* 0x000ea20000000800 */
[C---:B------:R-:W-:Y:S01]  /*3680*/  IADD3 R18, P3, R23.reuse, R8, RZ ;  /* 0x0000000817127210 */ /* 0x040fe20007f7e0ff */
[----:B------:R4:W2:Y:S06]  /*3690*/  @P0 LDG.E.U8 R187, desc[UR14][R20.64] ;  /* 0x0000000e14bb0981 */ /* 0x0008ac000c1e1100 */
[----:B------:R-:W4:Y:S01]  /*36a0*/  LDC R22, c[0x0][0x238] ;  /* 0x00008e00ff167b82 */ /* 0x000f220000000800 */
[----:B------:R-:W-:Y:S02]  /*36b0*/  LEA.HI.X.SX32 R19, R23, R7, 0x1, P3 ;  /* 0x0000000717137211 */ /* 0x000fe400018f0eff */
[----:B------:R-:W-:-:S03]  /*36c0*/  ISETP.GT.AND P1, PT, R4, 0x5, PT ;  /* 0x000000050400780c */ /* 0x000fc60003f24270 */
[----:B------:R0:W2:Y:S01]  /*36d0*/  @P2 LDG.E.U8 R185, desc[UR14][R18.64] ;  /* 0x0000000e12b92981 */ /* 0x0000a2000c1e1100 */
[----:B----4-:R-:W-:-:S05]  /*36e0*/  IMAD R23, R22, 0x5, RZ ;  /* 0x0000000516177824 */ /* 0x010fca00078e02ff */
[----:B------:R-:W-:-:S04]  /*36f0*/  IADD3 R20, P4, R23, R8, RZ ;  /* 0x0000000817147210 */ /* 0x000fc80007f9e0ff */
[----:B------:R-:W-:Y:S02]  /*3700*/  LEA.HI.X.SX32 R21, R23, R7, 0x1, P4 ;  /* 0x0000000717157211 */ /* 0x000fe400020f0eff */
[----:B------:R-:W4:Y:S01]  /*3710*/  LDC R23, c[0x0][0x238] ;  /* 0x00008e00ff177b82 */ /* 0x000f220000000800 */
[----:B------:R-:W-:Y:S02]  /*3720*/  IMAD R22, R22, 0x6, RZ ;  /* 0x0000000616167824 */ /* 0x000fe400078e02ff */
[----:B------:R1:W2:Y:S03]  /*3730*/  @P1 LDG.E.U8 R186, desc[UR14][R20.64] ;  /* 0x0000000e14ba1981 */ /* 0x0002a6000c1e1100 */
[----:B0-----:R-:W-:-:S04]  /*3740*/  IADD3 R18, P3, R22, R8, RZ ;  /* 0x0000000816127210 */ /* 0x001fc80007f7e0ff */
[----:B------:R-:W-:Y:S01]  /*3750*/  LEA.HI.X.SX32 R19, R22, R7, 0x1, P3 ;  /* 0x0000000716137211 */ /* 0x000fe200018f0eff */
[----:B----4-:R-:W-:-:S05]  /*3760*/  IMAD R22, R23, 0x7, RZ ;  /* 0x0000000717167824 */ /* 0x010fca00078e02ff */
[----:B-1----:R-:W-:-:S04]  /*3770*/  IADD3 R20, P4, R22, R8, RZ ;  /* 0x0000000816147210 */ /* 0x002fc80007f9e0ff */
[----:B------:R-:W-:Y:S02]  /*3780*/  LEA.HI.X.SX32 R21, R22, R7, 0x1, P4 ;  /* 0x0000000716157211 */ /* 0x000fe400020f0eff */
[----:B------:R-:W0:Y:S01]  /*3790*/  LDC R22, c[0x0][0x238] ;  /* 0x00008e00ff167b82 */ /* 0x000e220000000800 */
[C---:B------:R-:W-:Y:S01]  /*37a0*/  ISETP.GT.AND P0, PT, R4.reuse, 0x6, PT ;  /* 0x000000060400780c */ /* 0x040fe20003f04270 */
[----:B------:R-:W-:Y:S01]  /*37b0*/  IMAD.SHL.U32 R23, R23, 0x8, RZ ;  /* 0x0000000817177824 */ /* 0x000fe200078e00ff */
[C---:B------:R-:W-:Y:S02]  /*37c0*/  ISETP.GT.AND P2, PT, R4.reuse, 0x7, PT ;  /* 0x000000070400780c */ /* 0x040fe40003f44270 */
[----:B------:R-:W-:Y:S02]  /*37d0*/  ISETP.GT.AND P1, PT, R4, 0x8, PT ;  /* 0x000000080400780c */ /* 0x000fe40003f24270 */
[----:B------:R-:W-:-:S07]  /*37e0*/  PRMT R17, RZ, 0x7610, R17 ;  /* 0x00007610ff117816 */ /* 0x000fce0000000011 */
[----:B------:R1:W4:Y:S01]  /*37f0*/  @P0 LDG.E.U8 R184, desc[UR14][R18.64] ;  /* 0x0000000e12b80981 */ /* 0x000322000c1e1100 */
[C---:B0-----:R-:W-:Y:S02]  /*3800*/  IMAD R11, R22.reuse, 0x9, RZ ;  /* 0x00000009160b7824 */ /* 0x041fe400078e02ff */
[----:B------:R-:W-:Y:S01]  /*3810*/  IMAD R2, R22, 0xa, RZ ;  /* 0x0000000a16027824 */ /* 0x000fe200078e02ff */
[----:B------:R0:W4:Y:S01]  /*3820*/  @P2 LDG.E.U8 R183, desc[UR14][R20.64] ;  /* 0x0000000e14b72981 */ /* 0x000122000c1e1100 */
[----:B------:R-:W0:Y:S01]  /*3830*/  LDC R22, c[0x0][0x238] ;  /* 0x00008e00ff167b82 */ /* 0x000e220000000800 */
[C---:B-1----:R-:W-:Y:S02]  /*3840*/  IADD3 R18, P3, R23.reuse, R8, RZ ;  /* 0x0000000817127210 */ /* 0x042fe40007f7e0ff */
[----:B------:R-:W-:Y:S02]  /*3850*/  ISETP.GT.AND P0, PT, R4, 0x9, PT ;  /* 0x000000090400780c */ /* 0x000fe40003f04270 */
[----:B------:R-:W-:-:S02]  /*3860*/  LEA.HI.X.SX32 R19, R23, R7, 0x1, P3 ;  /* 0x0000000717137211 */ /* 0x000fc400018f0eff */
[----:B0-----:R-:W-:-:S03]  /*3870*/  IADD3 R20, P4, R11, R8, RZ ;  /* 0x000000080b147210 */ /* 0x001fc60007f9e0ff */
[----:B------:R0:W4:Y:S01]  /*3880*/  @P1 LDG.E.U8 R17, desc[UR14][R18.64] ;  /* 0x0000000e12111981 */ /* 0x000122000c1e1100 */
[----:B------:R-:W-:Y:S02]  /*3890*/  PRMT R173, RZ, 0x7610, R173 ;  /* 0x00007610ffad7816 */ /* 0x000fe400000000ad */
[----:B------:R-:W-:-:S05]  /*38a0*/  LEA.HI.X.SX32 R21, R11, R7, 0x1, P4 ;  /* 0x000000070b157211 */ /* 0x000fca00020f0eff */
[----:B------:R1:W4:Y:S01]  /*38b0*/  @P0 LDG.E.U8 R173, desc[UR14][R20.64] ;  /* 0x0000000e14ad0981 */ /* 0x000322000c1e1100 */
[----:B0-----:R-:W-:-:S04]  /*38c0*/  IADD3 R18, P3, R2, R8, RZ ;  /* 0x0000000802127210 */ /* 0x001fc80007f7e0ff */
[----:B------:R-:W-:Y:S01]  /*38d0*/  LEA.HI.X.SX32 R19, R2, R7, 0x1, P3 ;  /* 0x0000000702137211 */ /* 0x000fe200018f0eff */
[C---:B------:R-:W-:Y:S02]  /*38e0*/  IMAD R11, R22.reuse, 0xb, RZ ;  /* 0x0000000b160b7824 */ /* 0x040fe400078e02ff */
[----:B------:R-:W-:-:S03]  /*38f0*/  IMAD R2, R22, 0xc, RZ ;  /* 0x0000000c16027824 */ /* 0x000fc600078e02ff */
[CC--:B------:R-:W-:Y:S02]  /*3900*/  IADD3 R22, P4, R11.reuse, R8.reuse, RZ ;  /* 0x000000080b167210 */ /* 0x0c0fe40007f9e0ff */
[----:B-1----:R-:W-:Y:S02]  /*3910*/  IADD3 R20, P3, R2, R8, RZ ;  /* 0x0000000802147210 */ /* 0x002fe40007f7e0ff */
[----:B------:R-:W-:Y:S02]  /*3920*/  ISETP.GT.AND P2, PT, R4, 0xa, PT ;  /* 0x0000000a0400780c */ /* 0x000fe40003f44270 */
[-C--:B------:R-:W-:Y:S01]  /*3930*/  LEA.HI.X.SX32 R23, R11, R7.reuse, 0x1, P4 ;  /* 0x000000070b177211 */ /* 0x080fe200020f0eff */
[----:B------:R-:W-:Y:S01]  /*3940*/  IMAD R11, R152, 0xd, RZ ;  /* 0x0000000d980b7824 */ /* 0x000fe200078e02ff */
[----:B------:R-:W-:Y:S01]  /*3950*/  LEA.HI.X.SX32 R21, R2, R7, 0x1, P3 ;  /* 0x0000000702157211 */ /* 0x000fe200018f0eff */
[----:B------:R-:W-:Y:S02]  /*3960*/  IMAD R2, R152, 0xe, RZ ;  /* 0x0000000e98027824 */ /* 0x000fe400078e02ff */
[----:B------:R-:W0:Y:S01]  /*3970*/  LDC R152, c[0x0][0x238] ;  /* 0x00008e00ff987b82 */ /* 0x000e220000000800 */
[----:B------:R-:W-:-:S02]  /*3980*/  ISETP.GT.AND P1, PT, R4, 0xb, PT ;  /* 0x0000000b0400780c */ /* 0x000fc40003f24270 */
[----:B------:R-:W-:Y:S02]  /*3990*/  PRMT R163, RZ, 0x7610, R163 ;  /* 0x00007610ffa37816 */ /* 0x000fe400000000a3 */
[----:B------:R-:W-:Y:S02]  /*39a0*/  ISETP.GT.AND P0, PT, R4, 0xc, PT ;  /* 0x0000000c0400780c */ /* 0x000fe40003f04270 */
[----:B------:R-:W-:Y:S02]  /*39b0*/  PRMT R182, RZ, 0x7610, R182 ;  /* 0x00007610ffb67816 */ /* 0x000fe400000000b6 */
[----:B------:R1:W4:Y:S05]  /*39c0*/  @P2 LDG.E.U8 R163, desc[UR14][R18.64] ;  /* 0x0000000e12a32981 */ /* 0x00032a000c1e1100 */
[----:B------:R1:W4:Y:S02]  /*39d0*/  @P1 LDG.E.U8 R182, desc[UR14][R22.64] ;  /* 0x0000000e16b61981 */ /* 0x000324000c1e1100 */
[----:B-1----:R-:W-:-:S02]  /*39e0*/  PRMT R18, RZ, 0x7610, R18 ;  /* 0x00007610ff127816 */ /* 0x002fc40000000012 */
[----:B------:R-:W-:-:S04]  /*39f0*/  IADD3 R22, P4, R11, R8, RZ ;  /* 0x000000080b167210 */ /* 0x000fc80007f9e0ff */
[----:B------:R1:W4:Y:S01]  /*3a00*/  @P0 LDG.E.U8 R18, desc[UR14][R20.64] ;  /* 0x0000000e14120981 */ /* 0x000322000c1e1100 */
[----:B------:R-:W-:Y:S01]  /*3a10*/  LEA.HI.X.SX32 R23, R11, R7, 0x1, P4 ;  /* 0x000000070b177211 */ /* 0x000fe200020f0eff */
[----:B0-----:R-:W-:Y:S01]  /*3a20*/  IMAD R11, R152, 0xf, RZ ;  /* 0x0000000f980b7824 */ /* 0x001fe200078e02ff */
[----:B-1----:R-:W-:-:S04]  /*3a30*/  IADD3 R20, P3, R2, R8, RZ ;  /* 0x0000000802147210 */ /* 0x002fc80007f7e0ff */
[----:B------:R-:W-:Y:S01]  /*3a40*/  LEA.HI.X.SX32 R21, R2, R7, 0x1, P3 ;  /* 0x0000000702157211 */ /* 0x000fe200018f0eff */
[----:B------:R-:W-:Y:S02]  /*3a50*/  IMAD.SHL.U32 R2, R152, 0x10, RZ ;  /* 0x0000001098027824 */ /* 0x000fe400078e00ff */
[----:B------:R-:W0:Y:S01]  /*3a60*/  LDC R152, c[0x0][0x238] ;  /* 0x00008e00ff987b82 */ /* 0x000e220000000800 */
[C---:B------:R-:W-:Y:S02]  /*3a70*/  ISETP.GT.AND P2, PT, R4.reuse, 0xd, PT ;  /* 0x0000000d0400780c */ /* 0x040fe40003f44270 */
[----:B------:R-:W-:Y:S02]  /*3a80*/  ISETP.GT.AND P1, PT, R4, 0xe, PT ;  /* 0x0000000e0400780c */ /* 0x000fe40003f24270 */
[----:B------:R-:W-:Y:S02]  /*3a90*/  PRMT R171, RZ, 0x7610, R171 ;  /* 0x00007610ffab7816 */ /* 0x000fe400000000ab */
[----:B------:R-:W-:-:S07]  /*3aa0*/  PRMT R162, RZ, 0x7610, R162 ;  /* 0x00007610ffa27816 */ /* 0x000fce00000000a2 */
[----:B------:R1:W4:Y:S04]  /*3ab0*/  @P2 LDG.E.U8 R171, desc[UR14][R22.64] ;  /* 0x0000000e16ab2981 */ /* 0x000328000c1e1100 */
[----:B------:R3:W4:Y:S01]  /*3ac0*/  @P1 LDG.E.U8 R162, desc[UR14][R20.64] ;  /* 0x0000000e14a21981 */ /* 0x000722000c1e1100 */
[CC--:B-1----:R-:W-:Y:S02]  /*3ad0*/  IADD3 R22, P4, R11.reuse, R8.reuse, RZ ;  /* 0x000000080b167210 */ /* 0x0c2fe40007f9e0ff */
[----:B---3--:R-:W-:Y:S02]  /*3ae0*/  IADD3 R20, P3, R2, R8, RZ ;  /* 0x0000000802147210 */ /* 0x008fe40007f7e0ff */
[-C--:B------:R-:W-:Y:S01]  /*3af0*/  LEA.HI.X.SX32 R23, R11, R7.reuse, 0x1, P4 ;  /* 0x000000070b177211 */ /* 0x080fe200020f0eff */
[----:B0-----:R-:W-:Y:S01]  /*3b00*/  IMAD R11, R152, 0x11, RZ ;  /* 0x00000011980b7824 */ /* 0x001fe200078e02ff */
[----:B------:R-:W-:Y:S01]  /*3b10*/  LEA.HI.X.SX32 R21, R2, R7, 0x1, P3 ;  /* 0x0000000702157211 */ /* 0x000fe200018f0eff */
[----:B------:R-:W-:-:S02]  /*3b20*/  IMAD R2, R152, 0x12, RZ ;  /* 0x0000001298027824 */ /* 0x000fc400078e02ff */
[----:B------:R-:W0:Y:S01]  /*3b30*/  LDC R152, c[0x0][0x238] ;  /* 0x00008e00ff987b82 */ /* 0x000e220000000800 */
[C---:B------:R-:W-:Y:S02]  /*3b40*/  ISETP.GT.AND P0, PT, R4.reuse, 0xf, PT ;  /* 0x0000000f0400780c */ /* 0x040fe40003f04270 */
[C---:B------:R-:W-:Y:S02]  /*3b50*/  ISETP.GT.AND P2, PT, R4.reuse, 0x10, PT ;  /* 0x000000100400780c */ /* 0x040fe40003f44270 */
[----:B------:R-:W-:Y:S02]  /*3b60*/  PRMT R181, RZ, 0x7610, R181 ;  /* 0x00007610ffb57816 */ /* 0x000fe400000000b5 */
[----:B------:R-:W-:Y:S02]  /*3b70*/  PRMT R19, RZ, 0x7610, R19 ;  /* 0x00007610ff137816 */ /* 0x000fe40000000013 */
[----:B------:R-:W-:-:S05]  /*3b80*/  ISETP.GT.AND P1, PT, R4, 0x11, PT ;  /* 0x000000110400780c */ /* 0x000fca0003f24270 */
[----:B------:R1:W3:Y:S04]  /*3b90*/  @P0 LDG.E.U8 R181, desc[UR14][R22.64] ;  /* 0x0000000e16b50981 */ /* 0x0002e8000c1e1100 */
[----:B------:R2:W3:Y:S01]  /*3ba0*/  @P2 LDG.E.U8 R19, desc[UR14][R20.64] ;  /* 0x0000000e14132981 */ /* 0x0004e2000c1e1100 */
[----:B------:R-:W-:Y:S02]  /*3bb0*/  PRMT R172, RZ, 0x7610, R172 ;  /* 0x00007610ffac7816 */ /* 0x000fe400000000ac */
[CC--:B-1----:R-:W-:Y:S02]  /*3bc0*/  IADD3 R22, P4, R11.reuse, R8.reuse, RZ ;  /* 0x000000080b167210 */ /* 0x0c2fe40007f9e0ff */
[----:B--2---:R-:W-:Y:S02]  /*3bd0*/  IADD3 R20, P3, R2, R8, RZ ;  /* 0x0000000802147210 */ /* 0x004fe40007f7e0ff */
[-C--:B------:R-:W-:Y:S01]  /*3be0*/  LEA.HI.X.SX32 R23, R11, R7.reuse, 0x1, P4 ;  /* 0x000000070b177211 */ /* 0x080fe200020f0eff */
[----:B0-----:R-:W-:Y:S01]  /*3bf0*/  IMAD R11, R152, 0x13, RZ ;  /* 0x00000013980b7824 */ /* 0x001fe200078e02ff */
[----:B------:R-:W-:Y:S01]  /*3c00*/  LEA.HI.X.SX32 R21, R2, R7, 0x1, P3 ;  /* 0x0000000702157211 */ /* 0x000fe200018f0eff */
[----:B------:R-:W-:-:S02]  /*3c10*/  IMAD R2, R152, 0x14, RZ ;  /* 0x0000001498027824 */ /* 0x000fc400078e02ff */
[----:B------:R0:W2:Y:S01]  /*3c20*/  @P1 LDG.E.U8 R172, desc[UR14][R22.64] ;  /* 0x0000000e16ac1981 */ /* 0x0000a2000c1e1100 */
[CC--:B------:R-:W-:Y:S02]  /*3c30*/  IADD3 R152, P4, R11.reuse, R8.reuse, RZ ;  /* 0x000000080b987210 */ /* 0x0c0fe40007f9e0ff */
[----:B------:R-:W-:Y:S02]  /*3c40*/  ISETP.GT.AND P0, PT, R4, 0x12, PT ;  /* 0x000000120400780c */ /* 0x000fe40003f04270 */
[----:B------:R-:W-:Y:S02]  /*3c50*/  LEA.HI.X.SX32 R153, R11, R7, 0x1, P4 ;  /* 0x000000070b997211 */ /* 0x000fe400020f0eff */
[----:B0-----:R-:W-:Y:S01]  /*3c60*/  IADD3 R22, P3, R2, R8, RZ ;  /* 0x0000000802167210 */ /* 0x001fe20007f7e0ff */
[----:B------:R-:W-:-:S03]  /*3c70*/  IMAD R11, R154, 0x15, RZ ;  /* 0x000000159a0b7824 */ /* 0x000fc600078e02ff */
[----:B------:R-:W-:Y:S01]  /*3c80*/  LEA.HI.X.SX32 R23, R2, R7, 0x1, P3 ;  /* 0x0000000702177211 */ /* 0x000fe200018f0eff */
[----:B------:R-:W-:Y:S02]  /*3c90*/  IMAD R2, R154, 0x16, RZ ;  /* 0x000000169a027824 */ /* 0x000fe400078e02ff */
[----:B------:R-:W0:Y:S01]  /*3ca0*/  LDC R154, c[0x0][0x238] ;  /* 0x00008e00ff9a7b82 */ /* 0x000e220000000800 */
[C---:B------:R-:W-:Y:S02]  /*3cb0*/  ISETP.GT.AND P2, PT, R4.reuse, 0x13, PT ;  /* 0x000000130400780c */ /* 0x040fe40003f44270 */
[----:B------:R-:W-:Y:S02]  /*3cc0*/  PRMT R161, RZ, 0x7610, R161 ;  /* 0x00007610ffa17816 */ /* 0x000fe400000000a1 */
[----:B------:R-:W-:Y:S02]  /*3cd0*/  ISETP.GT.AND P1, PT, R4, 0x14, PT ;  /* 0x000000140400780c */ /* 0x000fe40003f24270 */
[----:B------:R-:W-:-:S02]  /*3ce0*/  PRMT R180, RZ, 0x7610, R180 ;  /* 0x00007610ffb47816 */ /* 0x000fc400000000b4 */
[----:B------:R1:W2:Y:S05]  /*3cf0*/  @P0 LDG.E.U8 R161, desc[UR14][R20.64] ;  /* 0x0000000e14a10981 */ /* 0x0002aa000c1e1100 */
[----:B------:R1:W2:Y:S02]  /*3d00*/  @P2 LDG.E.U8 R180, desc[UR14][R152.64] ;  /* 0x0000000e98b42981 */ /* 0x0002a4000c1e1100 */
[----:B-1----:R-:W-:Y:S02]  /*3d10*/  PRMT R20, RZ, 0x7610, R20 ;  /* 0x00007610ff147816 */ /* 0x002fe40000000014 */
[----:B------:R-:W-:-:S04]  /*3d20*/  IADD3 R152, P4, R11, R8, RZ ;  /* 0x000000080b987210 */ /* 0x000fc80007f9e0ff */
[----:B------:R1:W2:Y:S01]  /*3d30*/  @P1 LDG.E.U8 R20, desc[UR14][R22.64] ;  /* 0x0000000e16141981 */ /* 0x0002a2000c1e1100 */
[----:B------:R-:W-:Y:S01]  /*3d40*/  LEA.HI.X.SX32 R153, R11, R7, 0x1, P4 ;  /* 0x000000070b997211 */ /* 0x000fe200020f0eff */
[----:B0-----:R-:W-:Y:S01]  /*3d50*/  IMAD R11, R154, 0x17, RZ ;  /* 0x000000179a0b7824 */ /* 0x001fe200078e02ff */
[----:B-1----:R-:W-:-:S04]  /*3d60*/  IADD3 R22, P3, R2, R8, RZ ;  /* 0x0000000802167210 */ /* 0x002fc80007f7e0ff */
[----:B------:R-:W-:Y:S01]  /*3d70*/  LEA.HI.X.SX32 R23, R2, R7, 0x1, P3 ;  /* 0x0000000702177211 */ /* 0x000fe200018f0eff */
[----:B------:R-:W-:Y:S02]  /*3d80*/  IMAD R2, R154, 0x18, RZ ;  /* 0x000000189a027824 */ /* 0x000fe400078e02ff */
[----:B------:R-:W0:Y:S01]  /*3d90*/  LDC R154, c[0x0][0x238] ;  /* 0x00008e00ff9a7b82 */ /* 0x000e220000000800 */
[C---:B------:R-:W-:Y:S02]  /*3da0*/  ISETP.GT.AND P0, PT, R4.reuse, 0x15, PT ;  /* 0x000000150400780c */ /* 0x040fe40003f04270 */
[----:B------:R-:W-:Y:S02]  /*3db0*/  ISETP.GT.AND P2, PT, R4, 0x16, PT ;  /* 0x000000160400780c */ /* 0x000fe40003f44270 */
[----:B------:R-:W-:Y:S02]  /*3dc0*/  PRMT R165, RZ, 0x7610, R165 ;  /* 0x00007610ffa57816 */ /* 0x000fe400000000a5 */
[----:B------:R-:W-:-:S07]  /*3dd0*/  PRMT R160, RZ, 0x7610, R160 ;  /* 0x00007610ffa07816 */ /* 0x000fce00000000a0 */
[----:B------:R1:W2:Y:S04]  /*3de0*/  @P0 LDG.E.U8 R165, desc[UR14][R152.64] ;  /* 0x0000000e98a50981 */ /* 0x0002a8000c1e1100 */
[----:B------:R1:W2:Y:S02]  /*3df0*/  @P2 LDG.E.U8 R160, desc[UR14][R22.64] ;  /* 0x0000000e16a02981 */ /* 0x0002a4000c1e1100 */
[CC--:B-1----:R-:W-:Y:S02]  /*3e00*/  IADD3 R152, P4, R11.reuse, R8.reuse, RZ ;  /* 0x000000080b987210 */ /* 0x0c2fe40007f9e0ff */
[----:B------:R-:W-:Y:S02]  /*3e10*/  IADD3 R22, P3, R2, R8, RZ ;  /* 0x0000000802167210 */ /* 0x000fe40007f7e0ff */
        /* <DEDUP_REMOVED lines=10> */
[----:B------:R1:W2:Y:S04]  /*3ec0*/  @P1 LDG.E.U8 R179, desc[UR14][R152.64] ;  /* 0x0000000e98b31981 */ /* 0x0002a8000c1e1100 */
[----:B------:R1:W2:Y:S01]  /*3ed0*/  @P0 LDG.E.U8 R21, desc[UR14][R22.64] ;  /* 0x0000000e16150981 */ /* 0x0002a2000c1e1100 */
[----:B------:R-:W-:Y:S02]  /*3ee0*/  PRMT R167, RZ, 0x7610, R167 ;  /* 0x00007610ffa77816 */ /* 0x000fe400000000a7 */
[CC--:B-1----:R-:W-:Y:S02]  /*3ef0*/  IADD3 R152, P4, R11.reuse, R8.reuse, RZ ;  /* 0x000000080b987210 */ /* 0x0c2fe40007f9e0ff */
[----:B------:R-:W-:Y:S02]  /*3f00*/  IADD3 R22, P3, R2, R8, RZ ;  /* 0x0000000802167210 */ /* 0x000fe40007f7e0ff */
        /* <DEDUP_REMOVED lines=18> */
[----:B------:R4:W2:Y:S01]  /*4030*/  @P0 LDG.E.U8 R178, desc[UR14][R154.64] ;  /* 0x0000000e9ab20981 */ /* 0x0008a2000c1e1100 */
[----:B-1----:R-:W-:Y:S02]  /*4040*/  PRMT R22, RZ, 0x7610, R22 ;  /* 0x00007610ff167816 */ /* 0x002fe40000000016 */
[----:B----4-:R-:W-:-:S04]  /*4050*/  IADD3 R154, P4, R11, R8, RZ ;  /* 0x000000080b9a7210 */ /* 0x010fc80007f9e0ff */
        /* <DEDUP_REMOVED lines=29> */
[----:B------:R-:W-:Y:S02]  /*4230*/  IADD3 R152, P3, R2, R8, RZ ;  /* 0x0000000802987210 */ /* 0x000fe40007f7e0ff */
[-C--:B------:R-:W-:Y:S01]  /*4240*/  LEA.HI.X.SX32 R155, R11, R7.reuse, 0x1, P4 ;  /* 0x000000070b9b7211 */ /* 0x080fe200020f0eff */
[----:B0-----:R-:W-:Y:S01]  /*4250*/  IMAD R11, R174, 0x23, RZ ;  /* 0x00000023ae0b7824 */ /* 0x001fe200078e02ff */
[----:B------:R-:W-:Y:S01]  /*4260*/  LEA.HI.X.SX32 R153, R2, R7, 0x1, P3 ;  /* 0x0000000702997211 */ /* 0x000fe200018f0eff */
[----:B------:R-:W-:-:S02]  /*4270*/  IMAD R2, R174, 0x24, RZ ;  /* 0x00000024ae027824 */ /* 0x000fc400078e02ff */
[----:B------:R0:W3:Y:S01]  /*4280*/  @P0 LDG.E.U8 R169, desc[UR14][R154.64] ;  /* 0x0000000e9aa90981 */ /* 0x0000e2000c1e1100 */
[----:B------:R-:W-:-:S04]  /*4290*/  IADD3 R174, P4, R11, R8, RZ ;  /* 0x000000080bae7210 */ /* 0x000fc80007f9e0ff */
[----:B------:R-:W-:Y:S02]  /*42a0*/  LEA.HI.X.SX32 R175, R11, R7, 0x1, P4 ;  /* 0x000000070baf7211 */ /* 0x000fe400020f0eff */
[----:B0-----:R-:W-:Y:S01]  /*42b0*/  IADD3 R154, P3, R2, R8, RZ ;  /* 0x00000008029a7210 */ /* 0x001fe20007f7e0ff */
[----:B------:R-:W-:-:S03]  /*42c0*/  IMAD R11, R188, 0x25, RZ ;  /* 0x00000025bc0b7824 */ /* 0x000fc600078e02ff */
[----:B------:R-:W-:Y:S01]  /*42d0*/  LEA.HI.X.SX32 R155, R2, R7, 0x1, P3 ;  /* 0x00000007029b7211 */ /* 0x000fe200018f0eff */
[----:B------:R-:W-:Y:S02]  /*42e0*/  IMAD R2, R188, 0x26, RZ ;  /* 0x00000026bc027824 */ /* 0x000fe400078e02ff */
[----:B------:R-:W0:Y:S01]  /*42f0*/  LDC R188, c[0x0][0x238] ;  /* 0x00008e00ffbc7b82 */ /* 0x000e220000000800 */
[C---:B------:R-:W-:Y:S02]  /*4300*/  ISETP.GT.AND P2, PT, R4.reuse, 0x22, PT ;  /* 0x000000220400780c */ /* 0x040fe40003f44270 */
[C---:B------:R-:W-:Y:S02]  /*4310*/  ISETP.GT.AND P1, PT, R4.reuse, 0x23, PT ;  /* 0x000000230400780c */ /* 0x040fe40003f24270 */
[----:B------:R-:W-:Y:S02]  /*4320*/  PRMT R157, RZ, 0x7610, R157 ;  /* 0x00007610ff9d7816 */ /* 0x000fe4000000009d */
[----:B------:R-:W-:-:S02]  /*4330*/  ISETP.GT.AND P0, PT, R4, 0x24, PT ;  /* 0x000000240400780c */ /* 0x000fc40003f04270 */
[----:B------:R-:W-:-:S05]  /*4340*/  PRMT R176, RZ, 0x7610, R176 ;  /* 0x00007610ffb07816 */ /* 0x000fca00000000b0 */
[----:B------:R1:W3:Y:S04]  /*4350*/  @P2 LDG.E.U8 R157, desc[UR14][R152.64] ;  /* 0x0000000e989d2981 */ /* 0x0002e8000c1e1100 */
[----:B------:R1:W3:Y:S01]  /*4360*/  @P1 LDG.E.U8 R176, desc[UR14][R174.64] ;  /* 0x0000000eaeb01981 */ /* 0x0002e2000c1e1100 */
[----:B------:R-:W-:Y:S02]  /*4370*/  ISETP.GT.AND P1, PT, R4, 0x26, PT ;  /* 0x000000260400780c */ /* 0x000fe40003f24270 */
[----:B-1----:R-:W-:Y:S02]  /*4380*/  PRMT R152, RZ, 0x7610, R152 ;  /* 0x00007610ff987816 */ /* 0x002fe40000000098 */
[----:B------:R-:W-:-:S04]  /*4390*/  IADD3 R174, P4, R11, R8, RZ ;  /* 0x000000080bae7210 */ /* 0x000fc80007f9e0ff */
[----:B------:R1:W3:Y:S01]  /*43a0*/  @P0 LDG.E.U8 R152, desc[UR14][R154.64] ;  /* 0x0000000e9a980981 */ /* 0x0002e2000c1e1100 */
[----:B------:R-:W-:Y:S01]  /*43b0*/  LEA.HI.X.SX32 R175, R11, R7, 0x1, P4 ;  /* 0x000000070baf7211 */ /* 0x000fe200020f0eff */
[----:B0-----:R-:W-:Y:S01]  /*43c0*/  IMAD R11, R188, 0x27, RZ ;  /* 0x00000027bc0b7824 */ /* 0x001fe200078e02ff */
[----:B------:R-:W-:Y:S02]  /*43d0*/  PRMT R156, RZ, 0x7610, R156 ;  /* 0x00007610ff9c7816 */ /* 0x000fe4000000009c */
[----:B-1----:R-:W-:-:S04]  /*43e0*/  IADD3 R154, P3, R2, R8, RZ ;  /* 0x00000008029a7210 */ /* 0x002fc80007f7e0ff */
[----:B------:R-:W-:Y:S01]  /*43f0*/  LEA.HI.X.SX32 R155, R2, R7, 0x1, P3 ;  /* 0x00000007029b7211 */ /* 0x000fe200018f0eff */
[----:B------:R-:W-:Y:S01]  /*4400*/  IMAD R2, R188, 0x28, RZ ;  /* 0x00000028bc027824 */ /* 0x000fe200078e02ff */
[----:B------:R-:W-:-:S03]  /*4410*/  IADD3 R188, P4, R11, R8, RZ ;  /* 0x000000080bbc7210 */ /* 0x000fc60007f9e0ff */
[----:B------:R0:W3:Y:S01]  /*4420*/  @P1 LDG.E.U8 R156, desc[UR14][R154.64] ;  /* 0x0000000e9a9c1981 */ /* 0x0000e2000c1e1100 */
[----:B------:R-:W-:Y:S01]  /*4430*/  LEA.HI.X.SX32 R189, R11, R7, 0x1, P4 ;  /* 0x000000070bbd7211 */ /* 0x000fe200020f0eff */
[----:B------:R-:W-:Y:S01]  /*4440*/  IMAD R11, R190, 0x29, RZ ;  /* 0x00000029be0b7824 */ /* 0x000fe200078e02ff */
[----:B0-----:R-:W-:-:S04]  /*4450*/  IADD3 R154, P3, R2, R8, RZ ;  /* 0x00000008029a7210 */ /* 0x001fc80007f7e0ff */
[-C--:B------:R-:W-:Y:S01]  /*4460*/  LEA.HI.X.SX32 R155, R2, R7.reuse, 0x1, P3 ;  /* 0x00000007029b7211 */ /* 0x080fe200018f0eff */
[----:B------:R-:W-:Y:S01]  /*4470*/  IMAD R2, R190, 0x2a, RZ ;  /* 0x0000002abe027824 */ /* 0x000fe200078e02ff */
[C---:B------:R-:W-:Y:S02]  /*4480*/  IADD3 R190, P4, R11.reuse, R8, RZ ;  /* 0x000000080bbe7210 */ /* 0x040fe40007f9e0ff */
[C---:B------:R-:W-:Y:S02]  /*4490*/  ISETP.GT.AND P2, PT, R4.reuse, 0x25, PT ;  /* 0x000000250400780c */ /* 0x040fe40003f44270 */
[----:B------:R-:W-:Y:S02]  /*44a0*/  LEA.HI.X.SX32 R191, R11, R7, 0x1, P4 ;  /* 0x000000070bbf7211 */ /* 0x000fe400020f0eff */
[----:B------:R-:W0:Y:S01]  /*44b0*/  LDC R11, c[0x0][0x238] ;  /* 0x00008e00ff0b7b82 */ /* 0x000e220000000800 */
[----:B------:R-:W-:Y:S02]  /*44c0*/  PRMT R170, RZ, 0x7610, R170 ;  /* 0x00007610ffaa7816 */ /* 0x000fe400000000aa */
[----:B------:R-:W-:-:S02]  /*44d0*/  ISETP.GT.AND P0, PT, R4, 0x27, PT ;  /* 0x000000270400780c */ /* 0x000fc40003f04270 */
[----:B------:R-:W-:-:S04]  /*44e0*/  ISETP.GT.AND P1, PT, R4, 0x29, PT ;  /* 0x000000290400780c */ /* 0x000fc80003f24270 */
[----:B------:R1:W3:Y:S02]  /*44f0*/  @P2 LDG.E.U8 R170, desc[UR14][R174.64] ;  /* 0x0000000eaeaa2981 */ /* 0x0002e4000c1e1100 */
[----:B-1----:R-:W-:Y:S02]  /*4500*/  PRMT R175, RZ, 0x7610, R175 ;  /* 0x00007610ffaf7816 */ /* 0x002fe400000000af */
[----:B------:R-:W-:-:S04]  /*4510*/  PRMT R166, RZ, 0x7610, R166 ;  /* 0x00007610ffa67816 */ /* 0x000fc800000000a6 */
[----:B------:R1:W3:Y:S04]  /*4520*/  @P0 LDG.E.U8 R175, desc[UR14][R188.64] ;  /* 0x0000000ebcaf0981 */ /* 0x0002e8000c1e1100 */
[----:B------:R0:W3:Y:S01]  /*4530*/  @P1 LDG.E.U8 R166, desc[UR14][R190.64] ;  /* 0x0000000ebea61981 */ /* 0x0000e2000c1e1100 */
[----:B-1----:R-:W-:-:S04]  /*4540*/  IADD3 R188, P3, R2, R8, RZ ;  /* 0x0000000802bc7210 */ /* 0x002fc80007f7e0ff */
[----:B------:R-:W-:Y:S01]  /*4550*/  LEA.HI.X.SX32 R189, R2, R7, 0x1, P3 ;  /* 0x0000000702bd7211 */ /* 0x000fe200018f0eff */
[----:B0-----:R-:W-:Y:S01]  /*4560*/  IMAD R2, R11, 0x2b, RZ ;  /* 0x0000002b0b027824 */ /* 0x001fe200078e02ff */
[----:B------:R-:W-:-:S04]  /*4570*/  ISETP.GT.AND P2, PT, R4, 0x28, PT ;  /* 0x000000280400780c */ /* 0x000fc80003f44270 */
[----:B------:R-:W-:-:S04]  /*4580*/  IADD3 R190, P4, R2, R8, RZ ;  /* 0x0000000802be7210 */ /* 0x000fc80007f9e0ff */
[----:B------:R-:W-:Y:S02]  /*4590*/  LEA.HI.X.SX32 R191, R2, R7, 0x1, P4 ;  /* 0x0000000702bf7211 */ /* 0x000fe400020f0eff */
[----:B------:R-:W0:Y:S01]  /*45a0*/  LDC R2, c[0x0][0x238] ;  /* 0x00008e00ff027b82 */ /* 0x000e220000000800 */
[----:B------:R-:W-:Y:S02]  /*45b0*/  PRMT R153, RZ, 0x7610, R153 ;  /* 0x00007610ff997816 */ /* 0x000fe40000000099 */
[----:B------:R-:W-:Y:S01]  /*45c0*/  ISETP.GT.AND P0, PT, R4, 0x2a, PT ;  /* 0x0000002a0400780c */ /* 0x000fe20003f04270 */
[----:B------:R-:W-:-:S03]  /*45d0*/  IMAD R11, R11, 0x2c, RZ ;  /* 0x0000002c0b0b7824 */ /* 0x000fc600078e02ff */
[----:B------:R1:W3:Y:S01]  /*45e0*/  @P2 LDG.E.U8 R153, desc[UR14][R154.64] ;  /* 0x0000000e9a992981 */ /* 0x0002e2000c1e1100 */
[----:B------:R-:W-:Y:S02]  /*45f0*/  ISETP.GT.AND P2, PT, R4, 0x2b, PT ;  /* 0x0000002b0400780c */ /* 0x000fe40003f44270 */
[----:B-1----:R-:W-:Y:S02]  /*4600*/  PRMT R155, RZ, 0x7610, R155 ;  /* 0x00007610ff9b7816 */ /* 0x002fe4000000009b */
[----:B------:R-:W-:-:S04]  /*4610*/  PRMT R174, RZ, 0x7610, R174 ;  /* 0x00007610ffae7816 */ /* 0x000fc800000000ae */
[----:B------:R1:W3:Y:S05]  /*4620*/  @P0 LDG.E.U8 R155, desc[UR14][R188.64] ;  /* 0x0000000ebc9b0981 */ /* 0x0002ea000c1e1100 */
[----:B------:R2:W3:Y:S01]  /*4630*/  @P2 LDG.E.U8 R174, desc[UR14][R190.64] ;  /* 0x0000000ebeae2981 */ /* 0x0004e2000c1e1100 */
[----:B-1----:R-:W-:-:S04]  /*4640*/  IADD3 R188, P3, R11, R8, RZ ;  /* 0x000000080bbc7210 */ /* 0x002fc80007f7e0ff */
[----:B------:R-:W-:Y:S01]  /*4650*/  LEA.HI.X.SX32 R189, R11, R7, 0x1, P3 ;  /* 0x000000070bbd7211 */ /* 0x000fe200018f0eff */
[----:B0-----:R-:W-:-:S05]  /*4660*/  IMAD R11, R2, 0x2d, RZ ;  /* 0x0000002d020b7824 */ /* 0x001fca00078e02ff */
[----:B--2---:R-:W-:-:S04]  /*4670*/  IADD3 R190, P4, R11, R8, RZ ;  /* 0x000000080bbe7210 */ /* 0x004fc80007f9e0ff */
[----:B------:R-:W-:Y:S02]  /*4680*/  LEA.HI.X.SX32 R191, R11, R7, 0x1, P4 ;  /* 0x000000070bbf7211 */ /* 0x000fe400020f0eff */
[----:B------:R-:W0:Y:S01]  /*4690*/  LDC R11, c[0x0][0x238] ;  /* 0x00008e00ff0b7b82 */ /* 0x000e220000000800 */
[----:B------:R-:W-:Y:S02]  /*46a0*/  ISETP.GT.AND P1, PT, R4, 0x2c, PT ;  /* 0x0000002c0400780c */ /* 0x000fe40003f24270 */
[----:B------:R-:W-:Y:S01]  /*46b0*/  PRMT R154, RZ, 0x7610, R154 ;  /* 0x00007610ff9a7816 */ /* 0x000fe2000000009a */
[----:B------:R-:W-:-:S10]  /*46c0*/  IMAD R2, R2, 0x2e, RZ ;  /* 0x0000002e02027824 */ /* 0x000fd400078e02ff */
[----:B------:R1:W2:Y:S02]  /*46d0*/  @P1 LDG.E.U8 R154, desc[UR14][R188.64] ;  /* 0x0000000ebc9a1981 */ /* 0x0002a4000c1e1100 */
[----:B-1----:R-:W-:-:S04]  /*46e0*/  IADD3 R188, P3, R2, R8, RZ ;  /* 0x0000000802bc7210 */ /* 0x002fc80007f7e0ff */
[----:B------:R-:W-:Y:S01]  /*46f0*/  LEA.HI.X.SX32 R189, R2, R7, 0x1, P3 ;  /* 0x0000000702bd7211 */ /* 0x000fe200018f0eff */
[----:B0-----:R-:W-:Y:S02]  /*4700*/  IMAD R2, R11, 0x2f, RZ ;  /* 0x0000002f0b027824 */ /* 0x001fe400078e02ff */
[----:B------:R-:W0:Y:S01]  /*4710*/  LDC R11, c[0x0][0x238] ;  /* 0x00008e00ff0b7b82 */ /* 0x000e220000000800 */
[C---:B------:R-:W-:Y:S02]  /*4720*/  ISETP.GT.AND P0, PT, R4.reuse, 0x2d, PT ;  /* 0x0000002d0400780c */ /* 0x040fe40003f04270 */
[----:B------:R-:W-:Y:S02]  /*4730*/  ISETP.GT.AND P2, PT, R4, 0x2e, PT ;  /* 0x0000002e0400780c */ /* 0x000fe40003f44270 */
[----:B------:R-:W-:Y:S02]  /*4740*/  PRMT R194, RZ, 0x7610, R194 ;  /* 0x00007610ffc27816 */ /* 0x000fe400000000c2 */
[----:B------:R-:W-:-:S07]  /*4750*/  PRMT R193, RZ, 0x7610, R193 ;  /* 0x00007610ffc17816 */ /* 0x000fce00000000c1 */
[----:B------:R1:W2:Y:S04]  /*4760*/  @P0 LDG.E.U8 R194, desc[UR14][R190.64] ;  /* 0x0000000ebec20981 */ /* 0x0002a8000c1e1100 */
[----:B------:R4:W2:Y:S01]  /*4770*/  @P2 LDG.E.U8 R193, desc[UR14][R188.64] ;  /* 0x0000000ebcc12981 */ /* 0x0008a2000c1e1100 */
[-C--:B-1----:R-:W-:Y:S01]  /*4780*/  IADD3 R190, P3, R2, R8.reuse, RZ ;  /* 0x0000000802be7210 */ /* 0x082fe20007f7e0ff */
[C---:B0-----:R-:W-:Y:S02]  /*4790*/  IMAD R2, R11.reuse, 0x30, RZ ;  /* 0x000000300b027824 */ /* 0x041fe400078e02ff */
[----:B------:R-:W-:Y:S02]  /*47a0*/  IMAD R191, R11, 0x2f, RZ ;  /* 0x0000002f0bbf7824 */ /* 0x000fe400078e02ff */
[----:B------:R-:W0:Y:S01]  /*47b0*/  LDC R11, c[0x0][0x238] ;  /* 0x00008e00ff0b7b82 */ /* 0x000e220000000800 */
[----:B----4-:R-:W-:-:S07]  /*47c0*/  IADD3 R188, P0, R2, R8, RZ ;  /* 0x0000000802bc7210 */ /* 0x010fce0007f1e0ff */
[----:B------:R-:W1:Y:S01]  /*47d0*/  LDC R2, c[0x0][0x238] ;  /* 0x00008e00ff027b82 */ /* 0x000e620000000800 */
[----:B------:R-:W-:Y:S02]  /*47e0*/  ISETP.GT.AND P1, PT, R4, 0x2f, PT ;  /* 0x0000002f0400780c */ /* 0x000fe40003f24270 */
[----:B------:R-:W-:Y:S02]  /*47f0*/  PRMT R196, RZ, 0x7610, R196 ;  /* 0x00007610ffc47816 */ /* 0x000fe400000000c4 */
[----:B------:R-:W-:-:S09]  /*4800*/  LEA.HI.X.SX32 R191, R191, R7, 0x1, P3 ;  /* 0x00000007bfbf7211 */ /* 0x000fd200018f0eff */
[----:B------:R4:W2:Y:S01]  /*4810*/  @P1 LDG.E.U8 R196, desc[UR14][R190.64] ;  /* 0x0000000ebec41981 */ /* 0x0008a2000c1e1100 */
[----:B0-----:R-:W-:Y:S02]  /*4820*/  IMAD R189, R11, 0x30, RZ ;  /* 0x000000300bbd7824 */ /* 0x001fe400078e02ff */
[----:B-1----:R-:W-:-:S03]  /*4830*/  IMAD R11, R2, 0x31, RZ ;  /* 0x00000031020b7824 */ /* 0x002fc600078e02ff */
[----:B------:R-:W-:Y:S02]  /*4840*/  LEA.HI.X.SX32 R189, R189, R7, 0x1, P0 ;  /* 0x00000007bdbd7211 */ /* 0x000fe400000f0eff */
[----:B----4-:R-:W-:-:S04]  /*4850*/  IADD3 R190, P0, R11, R8, RZ ;  /* 0x000000080bbe7210 */ /* 0x010fc80007f1e0ff */
[----:B------:R-:W-:Y:S02]  /*4860*/  LEA.HI.X.SX32 R191, R11, R7, 0x1, P0 ;  /* 0x000000070bbf7211 */ /* 0x000fe400000f0eff */
[----:B------:R-:W0:Y:S01]  /*4870*/  LDC R11, c[0x0][0x238] ;  /* 0x00008e00ff0b7b82 */ /* 0x000e220000000800 */
[----:B------:R-:W-:Y:S02]  /*4880*/  ISETP.GT.AND P4, PT, R4, 0x30, PT ;  /* 0x000000300400780c */ /* 0x000fe40003f84270 */
[----:B------:R-:W-:Y:S01]  /*4890*/  PRMT R195, RZ, 0x7610, R195 ;  /* 0x00007610ffc37816 */ /* 0x000fe200000000c3 */
[----:B------:R-:W-:Y:S01]  /*48a0*/  IMAD R2, R2, 0x32, RZ ;  /* 0x0000003202027824 */ /* 0x000fe200078e02ff */
[----:B------:R-:W-:-:S09]  /*48b0*/  ISETP.GT.AND P2, PT, R4, 0x31, PT ;  /* 0x000000310400780c */ /* 0x000fd20003f44270 */
[----:B------:R1:W4:Y:S02]  /*48c0*/  @P4 LDG.E.U8 R195, desc[UR14][R188.64] ;  /* 0x0000000ebcc34981 */ /* 0x000324000c1e1100 */
[----:B-1----:R-:W-:-:S04]  /*48d0*/  IADD3 R188, P0, R2, R8, RZ ;  /* 0x0000000802bc7210 */ /* 0x002fc80007f1e0ff */
[----:B------:R-:W-:Y:S01]  /*48e0*/  LEA.HI.X.SX32 R189, R2, R7, 0x1, P0 ;  /* 0x0000000702bd7211 */ /* 0x000fe200000f0eff */
[----:B0-----:R-:W-:Y:S02]  /*48f0*/  IMAD R2, R11, 0x33, RZ ;  /* 0x000000330b027824 */ /* 0x001fe400078e02ff */
[----:B------:R-:W0:Y:S01]  /*4900*/  LDC R11, c[0x0][0x238] ;  /* 0x00008e00ff0b7b82 */ /* 0x000e220000000800 */
[----:B------:R-:W-:Y:S02]  /*4910*/  ISETP.GT.AND P1, PT, R4, 0x32, PT ;  /* 0x000000320400780c */ /* 0x000fe40003f24270 */
[----:B------:R-:W-:-:S06]  /*4920*/  PRMT R197, RZ, 0x7610, R197 ;  /* 0x00007610ffc57816 */ /* 0x000fcc00000000c5 */
[----:B------:R1:W4:Y:S02]  /*4930*/  @P2 LDG.E.U8 R197, desc[UR14][R190.64] ;  /* 0x0000000ebec52981 */ /* 0x000324000c1e1100 */
[----:B-1----:R-:W-:-:S06]  /*4940*/  PRMT R190, RZ, 0x7610, R190 ;  /* 0x00007610ffbe7816 */ /* 0x002fcc00000000be */
[----:B------:R1:W4:Y:S02]  /*4950*/  @P1 LDG.E.U8 R190, desc[UR14][R188.64] ;  /* 0x0000000ebcbe1981 */ /* 0x000324000c1e1100 */
[----:B-1----:R-:W-:-:S04]  /*4960*/  IADD3 R188, P0, R2, R8, RZ ;  /* 0x0000000802bc7210 */ /* 0x002fc80007f1e0ff */
[----:B------:R-:W-:Y:S01]  /*4970*/  LEA.HI.X.SX32 R189, R2, R7, 0x1, P0 ;  /* 0x0000000702bd7211 */ /* 0x000fe200000f0eff */
[----:B0-----:R-:W-:Y:S02]  /*4980*/  IMAD R2, R11, 0x34, RZ ;  /* 0x000000340b027824 */ /* 0x001fe400078e02ff */
[----:B------:R-:W0:Y:S01]  /*4990*/  LDC R11, c[0x0][0x238] ;  /* 0x00008e00ff0b7b82 */ /* 0x000e220000000800 */
[----:B------:R-:W-:Y:S02]  /*49a0*/  ISETP.GT.AND P2, PT, R4, 0x33, PT ;  /* 0x000000330400780c */ /* 0x000fe40003f44270 */
[----:B------:R-:W-:-:S11]  /*49b0*/  PRMT R191, RZ, 0x7610, R191 ;  /* 0x00007610ffbf7816 */ /* 0x000fd600000000bf */
        /* <DEDUP_REMOVED lines=56> */
[----:B------:R1:W4:Y:S01]  /*4d40*/  @P1 LDG.E.U8 R205, desc[UR14][R188.64] ;  /* 0x0000000ebccd1981 */ /* 0x000322000c1e1100 */
[----:B------:R-:W-:Y:S02]  /*4d50*/  ISETP.GT.AND P1, PT, R4, 0x3c, PT ;  /* 0x0000003c0400780c */ /* 0x000fe40003f24270 */
[----:B-1----:R-:W-:-:S04]  /*4d60*/  IADD3 R188, P0, R2, R8, RZ ;  /* 0x0000000802bc7210 */ /* 0x002fc80007f1e0ff */
[----:B------:R-:W-:Y:S01]  /*4d70*/  LEA.HI.X.SX32 R189, R2, R7, 0x1, P0 ;  /* 0x0000000702bd7211 */ /* 0x000fe200000f0eff */
[----:B0-----:R-:W-:Y:S02]  /*4d80*/  IMAD R2, R11, 0x3d, RZ ;  /* 0x0000003d0b027824 */ /* 0x001fe400078e02ff */
[----:B------:R-:W0:Y:S01]  /*4d90*/  LDC R11, c[0x0][0x238] ;  /* 0x00008e00ff0b7b82 */ /* 0x000e220000000800 */
[----:B------:R-:W-:-:S06]  /*4da0*/  PRMT R206, RZ, 0x7610, R206 ;  /* 0x00007610ffce7816 */ /* 0x000fcc00000000ce */
[----:B------:R1:W4:Y:S01]  /*4db0*/  @P1 LDG.E.U8 R206, desc[UR14][R188.64] ;  /* 0x0000000ebcce1981 */ /* 0x000322000c1e1100 */
[----:B------:R-:W-:Y:S02]  /*4dc0*/  ISETP.GT.AND P1, PT, R4, 0x3d, PT ;  /* 0x0000003d0400780c */ /* 0x000fe40003f24270 */
[----:B------:R-:W-:Y:S02]  /*4dd0*/  PRMT R207, RZ, 0x7610, R207 ;  /* 0x00007610ffcf7816 */ /* 0x000fe400000000cf */
[----:B-1----:R-:W-:-:S04]  /*4de0*/  IADD3 R188, P0, R2, R8, RZ ;  /* 0x0000000802bc7210 */ /* 0x002fc80007f1e0ff */
[----:B------:R-:W-:Y:S01]  /*4df0*/  LEA.HI.X.SX32 R189, R2, R7, 0x1, P0 ;  /* 0x0000000702bd7211 */ /* 0x000fe200000f0eff */
[----:B0-----:R-:W-:-:S04]  /*4e00*/  IMAD R2, R11, 0x3e, RZ ;  /* 0x0000003e0b027824 */ /* 0x001fc800078e02ff */
[----:B------:R0:W4:Y:S01]  /*4e10*/  @P1 LDG.E.U8 R207, desc[UR14][R188.64] ;  /* 0x0000000ebccf1981 */ /* 0x000122000c1e1100 */
[----:B------:R-:W-:Y:S02]  /*4e20*/  ISETP.GT.AND P1, PT, R4, 0x3e, PT ;  /* 0x0000003e0400780c */ /* 0x000fe40003f24270 */
[----:B------:R-:W-:Y:S02]  /*4e30*/  PRMT R208, RZ, 0x7610, R208 ;  /* 0x00007610ffd07816 */ /* 0x000fe400000000d0 */
[----:B0-----:R-:W-:Y:S02]  /*4e40*/  IADD3 R188, P0, R2, R8, RZ ;  /* 0x0000000802bc7210 */ /* 0x001fe40007f1e0ff */
[----:B------:R-:W-:Y:S02]  /*4e50*/  ISETP.GT.AND P2, PT, R4, 0x3f, PT ;  /* 0x0000003f0400780c */ /* 0x000fe40003f44270 */
[----:B------:R-:W-:Y:S01]  /*4e60*/  LEA.HI.X.SX32 R189, R2, R7, 0x1, P0 ;  /* 0x0000000702bd7211 */ /* 0x000fe200000f0eff */
[----:B------:R-:W-:Y:S01]  /*4e70*/  IMAD R2, R3, 0x3f, RZ ;  /* 0x0000003f03027824 */ /* 0x000fe200078e02ff */
[----:B------:R-:W-:-:S03]  /*4e80*/  ISETP.GT.AND P0, PT, R4, RZ, PT ;  /* 0x000000ff0400720c */ /* 0x000fc60003f04270 */
[----:B------:R0:W4:Y:S01]  /*4e90*/  @P1 LDG.E.U8 R208, desc[UR14][R188.64] ;  /* 0x0000000ebcd01981 */ /* 0x000122000c1e1100 */
[----:B------:R-:W-:Y:S02]  /*4ea0*/  PRMT R209, RZ, 0x7610, R209 ;  /* 0x00007610ffd17816 */ /* 0x000fe400000000d1 */
[----:B0-----:R-:W-:-:S04]  /*4eb0*/  IADD3 R188, P1, R2, R8, RZ ;  /* 0x0000000802bc7210 */ /* 0x001fc80007f3e0ff */
[----:B------:R-:W-:Y:S02]  /*4ec0*/  LEA.HI.X.SX32 R189, R2, R7, 0x1, P1 ;  /* 0x0000000702bd7211 */ /* 0x000fe400008f0eff */
[----:B------:R-:W-:Y:S01]  /*4ed0*/  PRMT R210, RZ, 0x7610, R210 ;  /* 0x00007610ffd27816 */ /* 0x000fe200000000d2 */
[----:B------:R-:W2:Y:S04]  /*4ee0*/  LDL.LU R2, [R1+0x34] ;  /* 0x0000340001027983 */ /* 0x000ea80000300800 */
[----:B------:R0:W4:Y:S02]  /*4ef0*/  @P2 LDG.E.U8 R209, desc[UR14][R188.64] ;  /* 0x0000000ebcd12981 */ /* 0x000124000c1e1100 */
[----:B0-----:R-:W-:Y:S02]  /*4f00*/  @P0 IMAD.MOV.U32 R188, RZ, RZ, R8 ;  /* 0x000000ffffbc0224 */ /* 0x001fe400078e0008 */
[----:B------:R-:W-:-:S05]  /*4f10*/  @P0 IMAD.MOV.U32 R189, RZ, RZ, R7 ;  /* 0x000000ffffbd0224 */ /* 0x000fca00078e0007 */
[----:B------:R0:W4:Y:S01]  /*4f20*/  @P0 LDG.E.U8 R210, desc[UR14][R188.64] ;  /* 0x0000000ebcd20981 */ /* 0x000122000c1e1100 */
[----:B------:R-:W-:Y:S02]  /*4f30*/  ISETP.GE.AND P0, PT, R6, R4, PT ;  /* 0x000000040600720c */ /* 0x000fe40003f06270 */
[----:B------:R-:W-:Y:S02]  /*4f40*/  SHF.R.S32.HI R3, RZ, 0x1f, R5 ;  /* 0x0000001fff037819 */ /* 0x000fe40000011405 */
[----:B------:R-:W-:Y:S02]  /*4f50*/  PRMT R211, RZ, 0x7610, R211 ;  /* 0x00007610ffd37816 */ /* 0x000fe400000000d3 */
[----:B0-----:R-:W-:-:S05]  /*4f60*/  IADD3 R188, P1, R5, R12, RZ ;  /* 0x0000000c05bc7210 */ /* 0x001fca0007f3e0ff */
[----:B------:R-:W-:Y:S01]  /*4f70*/  IMAD.X R189, R3, 0x1, R16, P1 ;  /* 0x0000000103bd7824 */ /* 0x000fe200008e0610 */
[----:B------:R-:W-:Y:S01]  /*4f80*/  BAR.SYNC.DEFER_BLOCKING 0x0 ;  /* 0x0000000000007b1d */ /* 0x000fe20000010000 */
[----:B------:R-:W-:Y:S02]  /*4f90*/  PRMT R212, RZ, 0x7610, R212 ;  /* 0x00007610ffd47816 */ /* 0x000fe400000000d4 */
[----:B------:R-:W-:-:S03]  /*4fa0*/  PRMT R213, RZ, 0x7610, R213 ;  /* 0x00007610ffd57816 */ /* 0x000fc600000000d5 */
[----:B------:R0:W3:Y:S02]  /*4fb0*/  @!P0 LDG.E.U8 R211, desc[UR14][R188.64] ;  /* 0x0000000ebcd38981 */ /* 0x0000e4000c1e1100 */
[----:B0-----:R-:W-:-:S05]  /*4fc0*/  IADD3 R188, P1, R5, R13, RZ ;  /* 0x0000000d05bc7210 */ /* 0x001fca0007f3e0ff */
[----:B------:R-:W-:-:S05]  /*4fd0*/  IMAD.X R189, R3, 0x1, R10, P1 ;  /* 0x0000000103bd7824 */ /* 0x000fca00008e060a */
[----:B------:R0:W2:Y:S02]  /*4fe0*/  @!P0 LDG.E.U8 R212, desc[UR14][R188.64] ;  /* 0x0000000ebcd48981 */ /* 0x0000a4000c1e1100 */
[----:B0-----:R-:W-:-:S05]  /*4ff0*/  IADD3 R188, P1, R5, R14, RZ ;  /* 0x0000000e05bc7210 */ /* 0x001fca0007f3e0ff */
[----:B------:R-:W-:-:S05]  /*5000*/  IMAD.X R189, R3, 0x1, R9, P1 ;  /* 0x0000000103bd7824 */ /* 0x000fca00008e0609 */
[----:B------:R0:W4:Y:S01]  /*5010*/  @!P0 LDG.E.U8 R213, desc[UR14][R188.64] ;  /* 0x0000000ebcd58981 */ /* 0x000122000c1e1100 */
[----:B------:R-:W-:Y:S02]  /*5020*/  PRMT R214, RZ, 0x7610, R214 ;  /* 0x00007610ffd67816 */ /* 0x000fe400000000d6 */
        /* <DEDUP_REMOVED lines=11> */
[----:B------:R-:W-:-:S03]  /*50e0*/  PRMT R217, RZ, 0x7610, R217 ;  /* 0x00007610ffd97816 */ /* 0x000fc600000000d9 */
[----:B------:R1:W-:Y:S01]  /*50f0*/  STL [R1+0x7c], R8 ;  /* 0x00007c0801007387 */ /* 0x0003e20000100800 */
[----:B0-----:R-:W-:-:S03]  /*5100*/  IADD3 R188, P1, R5, R225, RZ ;  /* 0x000000e105bc7210 */ /* 0x001fc60007f3e0ff */
[----:B-1----:R-:W4:Y:S02]  /*5110*/  LDL.LU R8, [R1+0x14] ;  /* 0x0000140001087983 */ /* 0x002f240000300800 */
[----:B------:R-:W-:Y:S02]  /*5120*/  IMAD.X R189, R3, 0x1, R224, P1 ;  /* 0x0000000103bd7824 */ /* 0x000fe400008e06e0 */
[----:B------:R0:W-:Y:S01]  /*5130*/  STL [R1+0x74], R7 ;  /* 0x0000740701007387 */ /* 0x0001e20000100800 */
[----:B------:R-:W-:Y:S02]  /*5140*/  LOP3.LUT R192, R192, 0xffff, RZ, 0xc0, !PT ;  /* 0x0000ffffc0c07812 */ /* 0x000fe400078ec0ff */
[----:B------:R-:W-:Y:S01]  /*5150*/  LOP3.LUT R187, R187, 0xffff, RZ, 0xc0, !PT ;  /* 0x0000ffffbbbb7812 */ /* 0x000fe200078ec0ff */
[----:B------:R1:W4:Y:S01]  /*5160*/  @!P0 LDG.E.U8 R217, desc[UR14][R188.64] ;  /* 0x0000000ebcd98981 */ /* 0x000322000c1e1100 */
[----:B------:R-:W-:-:S03]  /*5170*/  LOP3.LUT R185, R185, 0xffff, RZ, 0xc0, !PT ;  /* 0x0000ffffb9b97812 */ /* 0x000fc600078ec0ff */
[----:B0-----:R-:W4:Y:S04]  /*5180*/  LDL.LU R7, [R1+0x24] ;  /* 0x0000240001077983 */ /* 0x001f280000300800 */
[----:B------:R0:W-:Y:S01]  /*5190*/  STL [R1+0xa0], R4 ;  /* 0x0000a00401007387 */ /* 0x0001e20000100800 */
[----:B-1----:R-:W-:-:S03]  /*51a0*/  IADD3 R188, P1, R5, R227, RZ ;  /* 0x000000e305bc7210 */ /* 0x002fc60007f3e0ff */
[----:B------:R-:W4:Y:S01]  /*51b0*/  LDL.LU R6, [R1+0x3c] ;  /* 0x00003c0001067983 */ /* 0x000f220000300800 */
[----:B------:R-:W-:-:S03]  /*51c0*/  LOP3.LUT R186, R186, 0xffff, RZ, 0xc0, !PT ;  /* 0x0000ffffbaba7812 */ /* 0x000fc600078ec0ff */
[----:B------:R-:W-:Y:S01]  /*51d0*/  STL [R1+0xa4], R12 ;  /* 0x0000a40c01007387 */ /* 0x000fe20000100800 */
[----:B------:R-:W-:-:S03]  /*51e0*/  PRMT R11, R192, 0x3340, R187 ;  /* 0x00003340c00b7816 */ /* 0x000fc600000000bb */
[----:B------:R-:W-:Y:S01]  /*51f0*/  STL [R1+0xa8], R16 ;  /* 0x0000a81001007387 */ /* 0x000fe20000100800 */
[----:B------:R-:W-:Y:S01]  /*5200*/  PRMT R192, RZ, 0x7610, R192 ;  /* 0x00007610ffc07816 */ /* 0x000fe200000000c0 */
[----:B------:R-:W-:Y:S01]  /*5210*/  IMAD.X R189, R3, 0x1, R226, P1 ;  /* 0x0000000103bd7824 */ /* 0x000fe200008e06e2 */
[----:B0-----:R-:W-:Y:S02]  /*5220*/  PRMT R4, R185, 0x3340, R186 ;  /* 0x00003340b9047816 */ /* 0x001fe400000000ba */
[----:B------:R-:W-:Y:S02]  /*5230*/  IADD3 R186, P1, R5, R229, RZ ;  /* 0x000000e505ba7210 */ /* 0x000fe40007f3e0ff */
[----:B------:R0:W4:Y:S01]  /*5240*/  @!P0 LDG.E.U8 R192, desc[UR14][R188.64] ;  /* 0x0000000ebcc08981 */ /* 0x000122000c1e1100 */
[----:B------:R-:W-:Y:S02]  /*5250*/  LOP3.LUT R184, R184, 0xffff, RZ, 0xc0, !PT ;  /* 0x0000ffffb8b87812 */ /* 0x000fe400078ec0ff */
[----:B------:R-:W-:Y:S01]  /*5260*/  IMAD.X R187, R3, 0x1, R228, P1 ;  /* 0x0000000103bb7824 */ /* 0x000fe200008e06e4 */
[----:B------:R-:W-:-:S02]  /*5270*/  LOP3.LUT R183, R183, 0xffff, RZ, 0xc0, !PT ;  /* 0x0000ffffb7b77812 */ /* 0x000fc400078ec0ff */
[----:B0-----:R-:W-:-:S06]  /*5280*/  PRMT R188, RZ, 0x7610, R188 ;  /* 0x00007610ffbc7816 */ /* 0x001fcc00000000bc */
[----:B------:R0:W4:Y:S02]  /*5290*/  @!P0 LDG.E.U8 R188, desc[UR14][R186.64] ;  /* 0x0000000ebabc8981 */ /* 0x000124000c1e1100 */
[----:B0-----:R-:W-:Y:S02]  /*52a0*/  SHF.R.S32.HI R187, RZ, 0x1f, R5 ;  /* 0x0000001fffbb7819 */ /* 0x001fe40000011405 */
[----:B------:R-:W-:Y:S02]  /*52b0*/  PRMT R186, RZ, 0x7610, R186 ;  /* 0x00007610ffba7816 */ /* 0x000fe400000000ba */
[----:B------:R-:W-:Y:S02]  /*52c0*/  LOP3.LUT R163, R163, 0xffff, RZ, 0xc0, !PT ;  /* 0x0000ffffa3a37812 */ /* 0x000fe400078ec0ff */
[----:B------:R-:W-:Y:S02]  /*52d0*/  LOP3.LUT R182, R182, 0xffff, RZ, 0xc0, !PT ;  /* 0x0000ffffb6b67812 */ /* 0x000fe400078ec0ff */
[----:B------:R-:W-:-:S02]  /*52e0*/  LOP3.LUT R17, R17, 0xffff, RZ, 0xc0, !PT ;  /* 0x0000ffff11117812 */ /* 0x000fc400078ec0ff */
[----:B------:R-:W-:Y:S02]  /*52f0*/  LOP3.LUT R173, R173, 0xffff, RZ, 0xc0, !PT ;  /* 0x0000ffffadad7812 */ /* 0x000fe400078ec0ff */
[----:B------:R-:W-:Y:S02]  /*5300*/  LOP3.LUT R162, R162, 0xffff, RZ, 0xc0, !PT ;  /* 0x0000ffffa2a27812 */ /* 0x000fe400078ec0ff */
[----:B------:R-:W-:Y:S02]  /*5310*/  LOP3.LUT R181, R181, 0xffff, RZ, 0xc0, !PT ;  /* 0x0000ffffb5b57812 */ /* 0x000fe400078ec0ff */
[----:B------:R-:W-:Y:S02]  /*5320*/  LOP3.LUT R18, R18, 0xffff, RZ, 0xc0, !PT ;  /* 0x0000ffff12127812 */ /* 0x000fe400078ec0ff */
[----:B------:R-:W-:Y:S02]  /*5330*/  LOP3.LUT R171, R171, 0xffff, RZ, 0xc0, !PT ;  /* 0x0000ffffabab7812 */ /* 0x000fe400078ec0ff */
[----:B------:R-:W-:-:S02]  /*5340*/  LOP3.LUT R19, R19, 0xffff, RZ, 0xc0, !PT ;  /* 0x0000ffff13137812 */ /* 0x000fc400078ec0ff */
[----:B------:R-:W-:Y:S02]  /*5350*/  LOP3.LUT R172, R172, 0xffff, RZ, 0xc0, !PT ;  /* 0x0000ffffacac7812 */ /* 0x000fe400078ec0ff */
[----:B------:R-:W-:Y:S02]  /*5360*/  LOP3.LUT R161, R161, 0xffff, RZ, 0xc0, !PT ;  /* 0x0000ffffa1a17812 */ /* 0x000fe400078ec0ff */
[----:B------:R-:W-:Y:S02]  /*5370*/  LOP3.LUT R180, R180, 0xffff, RZ, 0xc0, !PT ;  /* 0x0000ffffb4b47812 */ /* 0x000fe400078ec0ff */
[----:B------:R-:W-:Y:S02]  /*5380*/  LOP3.LUT R20, R20, 0xffff, RZ, 0xc0, !PT ;  /* 0x0000ffff14147812 */ /* 0x000fe400078ec0ff */
[----:B------:R-:W-:Y:S01]  /*5390*/  LOP3.LUT R165, R165, 0xffff, RZ, 0xc0, !PT ;  /* 0x0000ffffa5a57812 */ /* 0x000fe200078ec0ff */
[----:B---3--:R-:W-:Y:S04]  /*53a0*/  STL [R1+0xac], R211 ;  /* 0x0000acd301007387 */ /* 0x008fe80000100800 */
[----:B------:R-:W-:Y:S04]  /*53b0*/  STL [R1+0xb0], R13 ;  /* 0x0000b00d01007387 */ /* 0x000fe80000100800 */
[----:B------:R-:W-:Y:S04]  /*53c0*/  STL [R1+0xb4], R10 ;  /* 0x0000b40a01007387 */ /* 0x000fe80000100800 */
[----:B--2---:R-:W-:Y:S04]  /*53d0*/  STL [R1+0xb8], R212 ;  /* 0x0000b8d401007387 */ /* 0x004fe80000100800 */
[----:B------:R-:W-:Y:S04]  /*53e0*/  STL [R1+0xbc], R14 ;  /* 0x0000bc0e01007387 */ /* 0x000fe80000100800 */
[----:B------:R-:W-:Y:S04]  /*53f0*/  STL [R1+0xc0], R9 ;  /* 0x0000c00901007387 */ /* 0x000fe80000100800 */
[----:B----4-:R-:W-:Y:S04]  /*5400*/  STL [R1+0xc4], R213 ;  /* 0x0000c4d501007387 */ /* 0x010fe80000100800 */
[----:B------:R-:W-:Y:S04]  /*5410*/  STL [R1+0xc8], R219 ;  /* 0x0000c8db01007387 */ /* 0x000fe80000100800 */
[----:B------:R-:W-:Y:S04]  /*5420*/  STL [R1+0xcc], R218 ;  /* 0x0000ccda01007387 */ /* 0x000fe80000100800 */
[----:B------:R-:W-:Y:S04]  /*5430*/  STL [R1+0xd0], R214 ;  /* 0x0000d0d601007387 */ /* 0x000fe80000100800 */
[----:B------:R-:W-:Y:S04]  /*5440*/  STL [R1+0xd4], R221 ;  /* 0x0000d4dd01007387 */ /* 0x000fe80000100800 */
[----:B------:R-:W-:Y:S04]  /*5450*/  STL [R1+0xd8], R220 ;  /* 0x0000d8dc01007387 */ /* 0x000fe80000100800 */
[----:B------:R-:W-:Y:S04]  /*5460*/  STL [R1+0xdc], R215 ;  /* 0x0000dcd701007387 */ /* 0x000fe80000100800 */
[----:B------:R-:W-:Y:S04]  /*5470*/  STL [R1+0xe0], R223 ;  /* 0x0000e0df01007387 */ /* 0x000fe80000100800 */
[----:B------:R0:W-:Y:S02]  /*5480*/  STL [R1+0xe4], R222 ;  /* 0x0000e4de01007387 */ /* 0x0001e40000100800 */
[----:B0-----:R-:W-:-:S02]  /*5490*/  PRMT R222, R184, 0x3340, R183 ;  /* 0x00003340b8de7816 */ /* 0x001fc400000000b7 */
[----:B------:R-:W-:-:S05]  /*54a0*/  IADD3 R184, P1, R5, R231, RZ ;  /* 0x000000e705b87210 */ /* 0x000fca0007f3e0ff */
[----:B------:R-:W-:-:S05]  /*54b0*/  IMAD.X R185, R187, 0x1, R230, P1 ;  /* 0x00000001bbb97824 */ /* 0x000fca00008e06e6 */
[----:B------:R0:W2:Y:S01]  /*54c0*/  @!P0 LDG.E.U8 R186, desc[UR14][R184.64] ;  /* 0x0000000eb8ba8981 */ /* 0x0000a2000c1e1100 */
[----:B------:R-:W-:Y:S02]  /*54d0*/  PRMT R223, R163, 0x3340, R182 ;  /* 0x00003340a3df7816 */ /* 0x000fe400000000b6 */
[----:B0-----:R-:W-:-:S05]  /*54e0*/  IADD3 R184, P1, R5, R233, RZ ;  /* 0x000000e905b87210 */ /* 0x001fca0007f3e0ff */
[----:B------:R-:W-:Y:S01]  /*54f0*/  IMAD.X R185, R187, 0x1, R232, P1 ;  /* 0x00000001bbb97824 */ /* 0x000fe200008e06e8 */
[----:B------:R-:W-:Y:S02]  /*5500*/  IADD3 R182, P1, R5, R235, RZ ;  /* 0x000000eb05b67210 */ /* 0x000fe40007f3e0ff */
[--C-:B------:R-:W-:Y:S02]  /*5510*/  PRMT R215, R17, 0x3340, R173.reuse ;  /* 0x0000334011d77816 */ /* 0x100fe400000000ad */
[----:B------:R-:W-:Y:S01]  /*5520*/  PRMT R173, RZ, 0x7610, R173 ;  /* 0x00007610ffad7816 */ /* 0x000fe200000000ad */
[----:B------:R-:W-:-:S05]  /*5530*/  IMAD.X R183, R187, 0x1, R234, P1 ;  /* 0x00000001bbb77824 */ /* 0x000fca00008e06ea */
[----:B------:R0:W3:Y:S01]  /*5540*/  @!P0 LDG.E.U8 R173, desc[UR14][R182.64] ;  /* 0x0000000eb6ad8981 */ /* 0x0000e2000c1e1100 */
[----:B------:R-:W-:Y:S02]  /*5550*/  PRMT R220, R162, 0x3340, R181 ;  /* 0x00003340a2dc7816 */ /* 0x000fe400000000b5 */
[----:B0-----:R-:W-:-:S05]  /*5560*/  IADD3 R182, P1, R5, R237, RZ ;  /* 0x000000ed05b67210 */ /* 0x001fca0007f3e0ff */
[----:B------:R-:W-:Y:S01]  /*5570*/  IMAD.X R183, R187, 0x1, R236, P1 ;  /* 0x00000001bbb77824 */ /* 0x000fe200008e06ec */
[----:B------:R-:W-:Y:S02]  /*5580*/  IADD3 R162, P1, R5, R239, RZ ;  /* 0x000000ef05a27210 */ /* 0x000fe40007f3e0ff */
[----:B------:R-:W-:-:S03]  /*5590*/  PRMT R221, R18, 0x3340, R171 ;  /* 0x0000334012dd7816 */ /* 0x000fc600000000ab */
[----:B------:R-:W-:Y:S01]  /*55a0*/  IMAD.X R163, R187, 0x1, R238, P1 ;  /* 0x00000001bba37824 */ /* 0x000fe200008e06ee */
[----:B------:R-:W-:Y:S02]  /*55b0*/  IADD3 R18, P1, R5, R241, RZ ;  /* 0x000000f105127210 */ /* 0x000fe40007f3e0ff */
[--C-:B------:R-:W-:Y:S02]  /*55c0*/  PRMT R218, R19, 0x3340, R172.reuse ;  /* 0x0000334013da7816 */ /* 0x100fe400000000ac */
[----:B------:R-:W-:Y:S01]  /*55d0*/  PRMT R172, RZ, 0x7610, R172 ;  /* 0x00007610ffac7816 */ /* 0x000fe200000000ac */
[----:B------:R-:W-:Y:S01]  /*55e0*/  IMAD.X R19, R187, 0x1, R240, P1 ;  /* 0x00000001bb137824 */ /* 0x000fe200008e06f0 */
[----:B------:R-:W-:-:S04]  /*55f0*/  PRMT R214, R161, 0x3340, R180 ;  /* 0x00003340a1d67816 */ /* 0x000fc800000000b4 */
[----:B------:R0:W4:Y:S01]  /*5600*/  @!P0 LDG.E.U8 R172, desc[UR14][R18.64] ;  /* 0x0000000e12ac8981 */ /* 0x000122000c1e1100 */
[----:B------:R-:W-:Y:S02]  /*5610*/  PRMT R180, RZ, 0x7610, R180 ;  /* 0x00007610ffb47816 */ /* 0x000fe400000000b4 */
[----:B0-----:R-:W-:-:S05]  /*5620*/  IADD3 R18, P1, R5, R243, RZ ;  /* 0x000000f305127210 */ /* 0x001fca0007f3e0ff */
[----:B------:R-:W-:Y:S01]  /*5630*/  IMAD.X R19, R187, 0x1, R242, P1 ;  /* 0x00000001bb137824 */ /* 0x000fe200008e06f2 */
[----:B------:R-:W-:-:S04]  /*5640*/  PRMT R213, R20, 0x3340, R165 ;  /* 0x0000334014d57816 */ /* 0x000fc800000000a5 */
[----:B------:R0:W2:Y:S01]  /*5650*/  @!P0 LDG.E.U8 R180, desc[UR14][R18.64] ;  /* 0x0000000e12b48981 */ /* 0x0000a2000c1e1100 */
[----:B------:R-:W-:Y:S02]  /*5660*/  PRMT R165, RZ, 0x7610, R165 ;  /* 0x00007610ffa57816 */ /* 0x000fe400000000a5 */
[----:B0-----:R-:W-:-:S05]  /*5670*/  IADD3 R18, P1, R5, R245, RZ ;  /* 0x000000f505127210 */ /* 0x001fca0007f3e0ff */
[----:B------:R-:W-:Y:S01]  /*5680*/  IMAD.X R19, R187, 0x1, R244, P1 ;  /* 0x00000001bb137824 */ /* 0x000fe200008e06f4 */
[----:B------:R0:W-:Y:S04]  /*5690*/  STL [R1+0x54], R4 ;  /* 0x0000540401007387 */ /* 0x0001e80000100800 */
[----:B------:R1:W3:Y:S04]  /*56a0*/  @!P0 LDG.E.U8 R165, desc[UR14][R18.64] ;  /* 0x0000000e12a58981 */ /* 0x0002e8000c1e1100 */
[----:B------:R-:W4:Y:S04]  /*56b0*/  LDL R3, [R1+0x4] ;  /* 0x0000040001037983 */ /* 0x000f280000100800 */
[----:B0-----:R-:W2:Y:S01]  /*56c0*/  LDL R4, [R1+0xc] ;  /* 0x00000c0001047983 */ /* 0x001ea20000100800 */
[----:B-1----:R-:W-:-:S03]  /*56d0*/  IADD3 R18, P1, R5, R247, RZ ;  /* 0x000000f705127210 */ /* 0x002fc60007f3e0ff */
[----:B------:R-:W3:Y:S02]  /*56e0*/  LDL R12, [R1+0x18] ;  /* 0x00001800010c7983 */ /* 0x000ee40000100800 */
[----:B------:R-:W-:Y:S02]  /*56f0*/  IMAD.X R19, R187, 0x1, R246, P1 ;  /* 0x00000001bb137824 */ /* 0x000fe400008e06f6 */
[----:B------:R-:W3:Y:S04]  /*5700*/  LDL R189, [R1+0x20] ;  /* 0x0000200001bd7983 */ /* 0x000ee80000100800 */
[----:B------:R-:W3:Y:S04]  /*5710*/  LDL R16, [R1+0x1c] ;  /* 0x00001c0001107983 */ /* 0x000ee80000100800 */
[----:B------:R0:W-:Y:S01]  /*5720*/  STL [R1+0x94], R246 ;  /* 0x000094f601007387 */ /* 0x0001e20000100800 */
[----:B------:R-:W-:-:S02]  /*5730*/  LOP3.LUT R160, R160, 0xffff, RZ, 0xc0, !PT ;  /* 0x0000ffffa0a07812 */ /* 0x000fc400078ec0ff */
[----:B------:R-:W-:Y:S01]  /*5740*/  LOP3.LUT R179, R179, 0xffff, RZ, 0xc0, !PT ;  /* 0x0000ffffb3b37812 */ /* 0x000fe200078ec0ff */
[----:B0-----:R-:W4:Y:S03]  /*5750*/  LDL.LU R246, [R1] ;  /* 0x0000000001f67983 */ /* 0x001f260000300800 */
[--C-:B------:R-:W-:Y:S02]  /*5760*/  PRMT R219, R160, 0x3340, R179.reuse ;  /* 0x00003340a0db7816 */ /* 0x100fe400000000b3 */
[----:B------:R-:W-:Y:S02]  /*5770*/  PRMT R179, RZ, 0x7610, R179 ;  /* 0x00007610ffb37816 */ /* 0x000fe400000000b3 */
[----:B------:R-:W-:Y:S02]  /*5780*/  LOP3.LUT R21, R21, 0xffff, RZ, 0xc0, !PT ;  /* 0x0000ffff15157812 */ /* 0x000fe400078ec0ff */
[----:B------:R-:W-:-:S02]  /*5790*/  LOP3.LUT R167, R167, 0xffff, RZ, 0xc0, !PT ;  /* 0x0000ffffa7a77812 */ /* 0x000fc400078ec0ff */
[----:B------:R0:W3:Y:S02]  /*57a0*/  @!P0 LDG.E.U8 R179, desc[UR14][R18.64] ;  /* 0x0000000e12b38981 */ /* 0x0000e4000c1e1100 */
[--C-:B------:R-:W-:Y:S02]  /*57b0*/  PRMT R14, R21, 0x3340, R167.reuse ;  /* 0x00003340150e7816 */ /* 0x100fe400000000a7 */
[----:B------:R-:W-:Y:S02]  /*57c0*/  PRMT R167, RZ, 0x7610, R167 ;  /* 0x00007610ffa77816 */ /* 0x000fe400000000a7 */
[----:B0-----:R-:W-:-:S05]  /*57d0*/  IADD3 R18, P1, R5, R249, RZ ;  /* 0x000000f905127210 */ /* 0x001fca0007f3e0ff */
[----:B------:R-:W-:-:S05]  /*57e0*/  IMAD.X R19, R187, 0x1, R248, P1 ;  /* 0x00000001bb137824 */ /* 0x000fca00008e06f8 */
[----:B------:R0:W3:Y:S04]  /*57f0*/  @!P0 LDG.E.U8 R167, desc[UR14][R18.64] ;  /* 0x0000000e12a78981 */ /* 0x0000e8000c1e1100 */
[----:B------:R1:W-:Y:S01]  /*5800*/  STL [R1+0x90], R250 ;  /* 0x000090fa01007387 */ /* 0x0003e20000100800 */
[----:B0-----:R-:W-:-:S05]  /*5810*/  IADD3 R18, P1, R5, R251, RZ ;  /* 0x000000fb05127210 */ /* 0x001fca0007f3e0ff */
[----:B------:R-:W-:Y:S02]  /*5820*/  IMAD.X R19, R187, 0x1, R250, P1 ;  /* 0x00000001bb137824 */ /* 0x000fe400008e06fa */
[----:B-1----:R-:W2:Y:S01]  /*5830*/  LDL.LU R250, [R1+0x8] ;  /* 0x0000080001fa7983 */ /* 0x002ea20000300800 */
[----:B------:R-:W-:Y:S02]  /*5840*/  LOP3.LUT R159, R159, 0xffff, RZ, 0xc0, !PT ;  /* 0x0000ffff9f9f7812 */ /* 0x000fe400078ec0ff */
[----:B------:R-:W-:-:S04]  /*5850*/  LOP3.LUT R178, R178, 0xffff, RZ, 0xc0, !PT ;  /* 0x0000ffffb2b27812 */ /* 0x000fc800078ec0ff */
[--C-:B------:R-:W-:Y:S02]  /*5860*/  PRMT R9, R159, 0x3340, R178.reuse ;  /* 0x000033409f097816 */ /* 0x100fe400000000b2 */
[----:B------:R-:W-:-:S06]  /*5870*/  PRMT R178, RZ, 0x7610, R178 ;  /* 0x00007610ffb27816 */ /* 0x000fcc00000000b2 */
[----:B------:R4:W3:Y:S04]  /*5880*/  @!P0 LDG.E.U8 R178, desc[UR14][R18.64] ;  /* 0x0000000e12b28981 */ /* 0x0008e8000c1e1100 */
[----:B------:R0:W-:Y:S01]  /*5890*/  STL [R1+0x8c], R252 ;  /* 0x00008cfc01007387 */ /* 0x0001e20000100800 */
[----:B------:R-:W-:Y:S02]  /*58a0*/  LOP3.LUT R22, R22, 0xffff, RZ, 0xc0, !PT ;  /* 0x0000ffff16167812 */ /* 0x000fe400078ec0ff */
[----:B------:R-:W-:-:S04]  /*58b0*/  LOP3.LUT R168, R168, 0xffff, RZ, 0xc0, !PT ;  /* 0x0000ffffa8a87812 */ /* 0x000fc800078ec0ff */
[--C-:B------:R-:W-:Y:S02]  /*58c0*/  PRMT R10, R22, 0x3340, R168.reuse ;  /* 0x00003340160a7816 */ /* 0x100fe400000000a8 */
[----:B------:R-:W-:Y:S02]  /*58d0*/  PRMT R168, RZ, 0x7610, R168 ;  /* 0x00007610ffa87816 */ /* 0x000fe400000000a8 */
[----:B----4-:R-:W-:-:S05]  /*58e0*/  IADD3 R18, P1, R5, R246, RZ ;  /* 0x000000f605127210 */ /* 0x010fca0007f3e0ff */
[----:B------:R-:W-:Y:S02]  /*58f0*/  IMAD.X R19, R187, 0x1, R252, P1 ;  /* 0x00000001bb137824 */ /* 0x000fe400008e06fc */
[----:B0-----:R-:W4:Y:S04]  /*5900*/  LDL.LU R252, [R1+0x10] ;  /* 0x0000100001fc7983 */ /* 0x001f280000300800 */
[----:B------:R2:W3:Y:S04]  /*5910*/  @!P0 LDG.E.U8 R168, desc[UR14][R18.64] ;  /* 0x0000000e12a88981 */ /* 0x0004e8000c1e1100 */
[----:B------:R-:W3:Y:S01]  /*5920*/  LDL R20, [R1+0x30] ;  /* 0x0000300001147983 */ /* 0x000ee20000100800 */
[----:B--2---:R-:W-:-:S05]  /*5930*/  IADD3 R18, P1, R5, R250, RZ ;  /* 0x000000fa05127210 */ /* 0x004fca0007f3e0ff */
[----:B------:R-:W-:Y:S02]  /*5940*/  IMAD.X R19, R187, 0x1, R3, P1 ;  /* 0x00000001bb137824 */ /* 0x000fe400008e0603 */
[----:B------:R-:W2:Y:S01]  /*5950*/  LDL R3, [R1+0x28] ;  /* 0x0000280001037983 */ /* 0x000ea20000100800 */
[----:B------:R-:W-:Y:S02]  /*5960*/  LOP3.LUT R158, R158, 0xffff, RZ, 0xc0, !PT ;  /* 0x0000ffff9e9e7812 */ /* 0x000fe400078ec0ff */
[----:B------:R-:W-:-:S04]  /*5970*/  LOP3.LUT R177, R177, 0xffff, RZ, 0xc0, !PT ;  /* 0x0000ffffb1b17812 */ /* 0x000fc800078ec0ff */
[--C-:B------:R-:W-:Y:S02]  /*5980*/  PRMT R212, R158, 0x3340, R177.reuse ;  /* 0x000033409ed47816 */ /* 0x100fe400000000b1 */
[----:B------:R-:W-:Y:S02]  /*5990*/  PRMT R177, RZ, 0x7610, R177 ;  /* 0x00007610ffb17816 */ /* 0x000fe400000000b1 */
[----:B------:R-:W-:Y:S02]  /*59a0*/  LOP3.LUT R23, R23, 0xffff, RZ, 0xc0, !PT ;  /* 0x0000ffff17177812 */ /* 0x000fe400078ec0ff */
[----:B------:R-:W-:Y:S02]  /*59b0*/  LOP3.LUT R169, R169, 0xffff, RZ, 0xc0, !PT ;  /* 0x0000ffffa9a97812 */ /* 0x000fe400078ec0ff */
[----:B------:R4:W2:Y:S02]  /*59c0*/  @!P0 LDG.E.U8 R177, desc[UR14][R18.64] ;  /* 0x0000000e12b18981 */ /* 0x0008a4000c1e1100 */
[----:B------:R-:W-:-:S02]  /*59d0*/  PRMT R211, R23, 0x3340, R169 ;  /* 0x0000334017d37816 */ /* 0x000fc400000000a9 */
[----:B------:R-:W-:Y:S02]  /*59e0*/  PRMT R169, RZ, 0x7610, R169 ;  /* 0x00007610ffa97816 */ /* 0x000fe400000000a9 */
[----:B------:R-:W-:Y:S02]  /*59f0*/  LOP3.LUT R157, R157, 0xffff, RZ, 0xc0, !PT ;  /* 0x0000ffff9d9d7812 */ /* 0x000fe400078ec0ff */
[----:B------:R-:W-:-:S04]  /*5a00*/  LOP3.LUT R176, R176, 0xffff, RZ, 0xc0, !PT ;  /* 0x0000ffffb0b07812 */ /* 0x000fc800078ec0ff */
[--C-:B------:R-:W-:Y:S02]  /*5a10*/  PRMT R13, R157, 0x3340, R176.reuse ;  /* 0x000033409d0d7816 */ /* 0x100fe400000000b0 */
[----:B------:R-:W-:Y:S02]  /*5a20*/  PRMT R176, RZ, 0x7610, R176 ;  /* 0x00007610ffb07816 */ /* 0x000fe400000000b0 */
[----:B------:R-:W-:Y:S02]  /*5a30*/  LOP3.LUT R152, R152, 0xffff, RZ, 0xc0, !PT ;  /* 0x0000ffff98987812 */ /* 0x000fe400078ec0ff */
[----:B------:R-:W-:Y:S02]  /*5a40*/  LOP3.LUT R170, R170, 0xffff, RZ, 0xc0, !PT ;  /* 0x0000ffffaaaa7812 */ /* 0x000fe400078ec0ff */
[----:B------:R-:W-:Y:S02]  /*5a50*/  LOP3.LUT R156, R156, 0xffff, RZ, 0xc0, !PT ;  /* 0x0000ffff9c9c7812 */ /* 0x000fe400078ec0ff */
[----:B------:R-:W-:-:S02]  /*5a60*/  LOP3.LUT R175, R175, 0xffff, RZ, 0xc0, !PT ;  /* 0x0000ffffafaf7812 */ /* 0x000fc400078ec0ff */
[----:B----4-:R-:W-:-:S05]  /*5a70*/  IADD3 R18, P1, R5, R252, RZ ;  /* 0x000000fc05127210 */ /* 0x010fca0007f3e0ff */
[----:B------:R-:W-:Y:S02]  /*5a80*/  IMAD.X R19, R187, 0x1, R4, P1 ;  /* 0x00000001bb137824 */ /* 0x000fe400008e0604 */
[----:B------:R-:W4:Y:S04]  /*5a90*/  LDL R4, [R1+0x2c] ;  /* 0x00002c0001047983 */ /* 0x000f280000100800 */
[----:B------:R3:W4:Y:S02]  /*5aa0*/  @!P0 LDG.E.U8 R169, desc[UR14][R18.64] ;  /* 0x0000000e12a98981 */ /* 0x000724000c1e1100 */
[----:B---3--:R-:W-:-:S05]  /*5ab0*/  IADD3 R18, P1, R5, R12, RZ ;  /* 0x0000000c05127210 */ /* 0x008fca0007f3e0ff */
[----:B------:R-:W-:Y:S01]  /*5ac0*/  IMAD.X R19, R187, 0x1, R8, P1 ;  /* 0x00000001bb137824 */ /* 0x000fe200008e0608 */
[----:B------:R-:W-:-:S04]  /*5ad0*/  PRMT R12, R152, 0x3340, R170 ;  /* 0x00003340980c7816 */ /* 0x000fc800000000aa */
[----:B------:R0:W3:Y:S01]  /*5ae0*/  @!P0 LDG.E.U8 R176, desc[UR14][R18.64] ;  /* 0x0000000e12b08981 */ /* 0x0000e2000c1e1100 */
[----:B------:R-:W-:-:S03]  /*5af0*/  PRMT R170, RZ, 0x7610, R170 ;  /* 0x00007610ffaa7816 */ /* 0x000fc600000000aa */
[----:B------:R1:W-:Y:S01]  /*5b00*/  STL [R1+0x88], R8 ;  /* 0x0000880801007387 */ /* 0x0003e20000100800 */
[----:B0-----:R-:W-:-:S03]  /*5b10*/  IADD3 R18, P1, R5, R189, RZ ;  /* 0x000000bd05127210 */ /* 0x001fc60007f3e0ff */
[----:B-1----:R-:W3:Y:S02]  /*5b20*/  LDL.LU R8, [R1+0x38] ;  /* 0x0000380001087983 */ /* 0x002ee40000300800 */
[----:B------:R-:W-:-:S05]  /*5b30*/  IMAD.X R19, R187, 0x1, R16, P1 ;  /* 0x00000001bb137824 */ /* 0x000fca00008e0610 */
[----:B------:R2:W3:Y:S04]  /*5b40*/  @!P0 LDG.E.U8 R170, desc[UR14][R18.64] ;  /* 0x0000000e12aa8981 */ /* 0x0004e8000c1e1100 */
[----:B------:R0:W-:Y:S01]  /*5b50*/  STL [R1+0x84], R7 ;  /* 0x0000840701007387 */ /* 0x0001e20000100800 */
[----:B--2---:R-:W-:-:S05]  /*5b60*/  IADD3 R18, P1, R5, R3, RZ ;  /* 0x0000000305127210 */ /* 0x004fca0007f3e0ff */
[----:B------:R-:W-:Y:S02]  /*5b70*/  IMAD.X R19, R187, 0x1, R7, P1 ;  /* 0x00000001bb137824 */ /* 0x000fe400008e0607 */
[----:B0-----:R-:W2:Y:S01]  /*5b80*/  LDL.LU R7, [R1+0x40] ;  /* 0x0000400001077983 */ /* 0x001ea20000300800 */
[--C-:B------:R-:W-:Y:S02]  /*5b90*/  PRMT R16, R156, 0x3340, R175.reuse ;  /* 0x000033409c107816 */ /* 0x100fe400000000af */
[----:B------:R-:W-:-:S06]  /*5ba0*/  PRMT R175, RZ, 0x7610, R175 ;  /* 0x00007610ffaf7816 */ /* 0x000fcc00000000af */
[----:B------:R0:W2:Y:S02]  /*5bb0*/  @!P0 LDG.E.U8 R175, desc[UR14][R18.64] ;  /* 0x0000000e12af8981 */ /* 0x0000a4000c1e1100 */
[----:B0-----:R-:W-:Y:S02]  /*5bc0*/  IADD3 R18, P1, R5, R20, RZ ;  /* 0x0000001405127210 */ /* 0x001fe40007f3e0ff */
[----:B------:R-:W2:Y:S01]  /*5bd0*/  LDL.LU R20, [R1+0x54] ;  /* 0x0000540001147983 */ /* 0x000ea20000300800 */
[----:B------:R-:W-:Y:S02]  /*5be0*/  LOP3.LUT R153, R153, 0xffff, RZ, 0xc0, !PT ;  /* 0x0000ffff99997812 */ /* 0x000fe400078ec0ff */
[----:B------:R-:W-:-:S04]  /*5bf0*/  LOP3.LUT R166, R166, 0xffff, RZ, 0xc0, !PT ;  /* 0x0000ffffa6a67812 */ /* 0x000fc800078ec0ff */
[--C-:B------:R-:W-:Y:S02]  /*5c00*/  PRMT R3, R153, 0x3340, R166.reuse ;  /* 0x0000334099037816 */ /* 0x100fe400000000a6 */
[----:B------:R-:W-:Y:S02]  /*5c10*/  PRMT R166, RZ, 0x7610, R166 ;  /* 0x00007610ffa67816 */ /* 0x000fe400000000a6 */
[----:B------:R-:W-:Y:S02]  /*5c20*/  LOP3.LUT R155, R155, 0xffff, RZ, 0xc0, !PT ;  /* 0x0000ffff9b9b7812 */ /* 0x000fe400078ec0ff */
[----:B------:R-:W-:Y:S01]  /*5c30*/  LOP3.LUT R174, R174, 0xffff, RZ, 0xc0, !PT ;  /* 0x0000ffffaeae7812 */ /* 0x000fe200078ec0ff */
[----:B------:R0:W-:Y:S01]  /*5c40*/  STL [R1+0x80], R2 ;  /* 0x0000800201007387 */ /* 0x0001e20000100800 */
[----:B------:R-:W-:Y:S02]  /*5c50*/  LOP3.LUT R196, R196, 0xffff, RZ, 0xc0, !PT ;  /* 0x0000ffffc4c47812 */ /* 0x000fe400078ec0ff */
[----:B------:R-:W-:-:S02]  /*5c60*/  LOP3.LUT R191, R191, 0xffff, RZ, 0xc0, !PT ;  /* 0x0000ffffbfbf7812 */ /* 0x000fc400078ec0ff */
[----:B------:R-:W-:Y:S02]  /*5c70*/  LOP3.LUT R164, R164, 0xffff, RZ, 0xc0, !PT ;  /* 0x0000ffffa4a47812 */ /* 0x000fe400078ec0ff */
[----:B------:R-:W-:Y:S02]  /*5c80*/  LOP3.LUT R160, R190, 0xffff, RZ, 0xc0, !PT ;  /* 0x0000ffffbea07812 */ /* 0x000fe400078ec0ff */
[----:B------:R-:W-:Y:S02]  /*5c90*/  LOP3.LUT R156, R210, 0xffff, RZ, 0xc0, !PT ;  /* 0x0000ffffd29c7812 */ /* 0x000fe400078ec0ff */
[----:B------:R-:W-:Y:S02]  /*5ca0*/  PRMT R158, R215, 0x5410, R223 ;  /* 0x00005410d79e7816 */ /* 0x000fe400000000df */
[----:B------:R-:W-:Y:S02]  /*5cb0*/  PRMT R159, R221, 0x5410, R220 ;  /* 0x00005410dd9f7816 */ /* 0x000fe400000000dc */
[----:B------:R-:W-:-:S02]  /*5cc0*/  LOP3.LUT R189, R195, 0xffff, RZ, 0xc0, !PT ;  /* 0x0000ffffc3bd7812 */ /* 0x000fc400078ec0ff */
[----:B------:R-:W-:Y:S02]  /*5cd0*/  PRMT R160, R160, 0x3340, R191 ;  /* 0x00003340a0a07816 */ /* 0x000fe400000000bf */
[----:B------:R-:W-:Y:S02]  /*5ce0*/  PRMT R156, R156, 0x3340, R164 ;  /* 0x000033409c9c7816 */ /* 0x000fe400000000a4 */
[----:B------:R-:W-:Y:S02]  /*5cf0*/  PRMT R21, R213, 0x5410, R219 ;  /* 0x00005410d5157816 */ /* 0x000fe400000000db */
[----:B------:R-:W-:Y:S02]  /*5d00*/  PRMT R22, R14, 0x5410, R9 ;  /* 0x000054100e167816 */ /* 0x000fe40000000009 */
[----:B------:R-:W-:Y:S02]  /*5d10*/  PRMT R23, R10, 0x5410, R212 ;  /* 0x000054100a177816 */ /* 0x000fe400000000d4 */
[----:B------:R-:W-:-:S02]  /*5d20*/  PRMT R152, R211, 0x5410, R13 ;  /* 0x00005410d3987816 */ /* 0x000fc4000000000d */
[----:B------:R-:W-:Y:S01]  /*5d30*/  PRMT R153, R12, 0x5410, R16 ;  /* 0x000054100c997816 */ /* 0x000fe20000000010 */
[----:B----4-:R-:W-:Y:S01]  /*5d40*/  IMAD.X R19, R187, 0x1, R4, P1 ;  /* 0x00000001bb137824 */ /* 0x010fe200008e0604 */
[----:B------:R-:W-:-:S04]  /*5d50*/  PRMT R4, R155, 0x3340, R174 ;  /* 0x000033409b047816 */ /* 0x000fc800000000ae */
[----:B------:R3:W4:Y:S01]  /*5d60*/  @!P0 LDG.E.U8 R166, desc[UR14][R18.64] ;  /* 0x0000000e12a68981 */ /* 0x000722000c1e1100 */
[----:B------:R-:W-:Y:S02]  /*5d70*/  PRMT R174, RZ, 0x7610, R174 ;  /* 0x00007610ffae7816 */ /* 0x000fe400000000ae */
[----:B------:R-:W-:-:S04]  /*5d80*/  LOP3.LUT R155, R193, 0xffff, RZ, 0xc0, !PT ;  /* 0x0000ffffc19b7812 */ /* 0x000fc800078ec0ff */
[----:B------:R-:W-:Y:S02]  /*5d90*/  PRMT R155, R155, 0x3340, R196 ;  /* 0x000033409b9b7816 */ /* 0x000fe400000000c4 */
[----:B---3--:R-:W-:-:S05]  /*5da0*/  IADD3 R18, P1, R5, R8, RZ ;  /* 0x0000000805127210 */ /* 0x008fca0007f3e0ff */
[----:B------:R-:W-:Y:S02]  /*5db0*/  IMAD.X R19, R187, 0x1, R2, P1 ;  /* 0x00000001bb137824 */ /* 0x000fe400008e0602 */
[----:B0-----:R-:W3:Y:S04]  /*5dc0*/  LDL.LU R2, [R1+0x48] ;  /* 0x0000480001027983 */ /* 0x001ee80000300800 */
[----:B------:R2:W4:Y:S04]  /*5dd0*/  @!P0 LDG.E.U8 R174, desc[UR14][R18.64] ;  /* 0x0000000e12ae8981 */ /* 0x000528000c1e1100 */
[----:B------:R0:W-:Y:S01]  /*5de0*/  STL [R1+0x78], R6 ;  /* 0x0000780601007387 */ /* 0x0001e20000100800 */
[----:B--2---:R-:W-:-:S05]  /*5df0*/  IADD3 R18, P1, R5, R7, RZ ;  /* 0x0000000705127210 */ /* 0x004fca0007f3e0ff */
[----:B------:R-:W-:Y:S02]  /*5e00*/  IMAD.X R19, R187, 0x1, R6, P1 ;  /* 0x00000001bb137824 */ /* 0x000fe400008e0606 */
[----:B0-----:R-:W2:Y:S04]  /*5e10*/  LDL.LU R6, [R1+0x50] ;  /* 0x0000500001067983 */ /* 0x001ea80000300800 */
[----:B------:R-:W4:Y:S04]  /*5e20*/  LDL.LU R193, [R1+0x4c] ;  /* 0x00004c0001c17983 */ /* 0x000f280000300800 */
[----:B------:R-:W2:Y:S01]  /*5e30*/  LDL.LU R196, [R1+0x44] ;  /* 0x0000440001c47983 */ /* 0x000ea20000300800 */
[----:B------:R-:W-:-:S03]  /*5e40*/  PRMT R157, R20, 0x5410, R222 ;  /* 0x00005410149d7816 */ /* 0x000fc600000000de */
[----:B------:R-:W4:Y:S04]  /*5e50*/  LDL.LU R222, [R1+0xe4] ;  /* 0x0000e40001de7983 */ /* 0x000f280000300800 */
[----:B------:R-:W4:Y:S01]  /*5e60*/  LDL.LU R223, [R1+0xe0] ;  /* 0x0000e00001df7983 */ /* 0x000f220000300800 */
[----:B------:R-:W-:-:S03]  /*5e70*/  PRMT R20, R218, 0x5410, R214 ;  /* 0x00005410da147816 */ /* 0x000fc600000000d6 */
[----:B------:R-:W4:Y:S04]  /*5e80*/  LDL.LU R215, [R1+0xdc] ;  /* 0x0000dc0001d77983 */ /* 0x000f280000300800 */
[----:B------:R-:W4:Y:S04]  /*5e90*/  LDL.LU R220, [R1+0xd8] ;  /* 0x0000d80001dc7983 */ /* 0x000f280000300800 */
[----:B------:R-:W4:Y:S04]  /*5ea0*/  LDL.LU R221, [R1+0xd4] ;  /* 0x0000d40001dd7983 */ /* 0x000f280000300800 */
[----:B------:R-:W4:Y:S04]  /*5eb0*/  LDL R195, [R1+0x58] ;  /* 0x0000580001c37983 */ /* 0x000f280000100800 */
[----:B------:R-:W4:Y:S04]  /*5ec0*/  LDL R191, [R1+0x64] ;  /* 0x0000640001bf7983 */ /* 0x000f280000100800 */
[----:B------:R-:W4:Y:S04]  /*5ed0*/  LDL R190, [R1+0x60] ;  /* 0x0000600001be7983 */ /* 0x000f280000100800 */
[----:B------:R-:W4:Y:S04]  /*5ee0*/  LDL R164, [R1+0x5c] ;  /* 0x00005c0001a47983 */ /* 0x000f280000100800 */
[----:B------:R-:W4:Y:S04]  /*5ef0*/  LDL.LU R214, [R1+0xd0] ;  /* 0x0000d00001d67983 */ /* 0x000f280000300800 */
        /* <DEDUP_REMOVED lines=10> */
[----:B------:R-:W4:Y:S01]  /*5fa0*/  LDL.LU R12, [R1+0xa4] ;  /* 0x0000a400010c7983 */ /* 0x000f220000300800 */
[----:B------:R-:W-:-:S06]  /*5fb0*/  PRMT R171, RZ, 0x7610, R171 ;  /* 0x00007610ffab7816 */ /* 0x000fcc00000000ab */
[----:B------:R0:W4:Y:S02]  /*5fc0*/  @!P0 LDG.E.U8 R171, desc[UR14][R182.64] ;  /* 0x0000000eb6ab8981 */ /* 0x000124000c1e1100 */
[----:B0-----:R-:W-:-:S06]  /*5fd0*/  PRMT R182, RZ, 0x7610, R182 ;  /* 0x00007610ffb67816 */ /* 0x001fcc00000000b6 */
[----:B------:R-:W4:Y:S01]  /*5fe0*/  @!P0 LDG.E.U8 R182, desc[UR14][R18.64] ;  /* 0x0000000e12b68981 */ /* 0x000f22000c1e1100 */
[----:B------:R-:W-:Y:S02]  /*5ff0*/  PRMT R183, RZ, 0x7610, R183 ;  /* 0x00007610ffb77816 */ /* 0x000fe400000000b7 */
[----:B------:R-:W-:-:S06]  /*6000*/  PRMT R17, RZ, 0x7610, R17 ;  /* 0x00007610ff117816 */ /* 0x000fcc0000000011 */
[----:B------:R0:W4:Y:S02]  /*6010*/  @!P0 LDG.E.U8 R17, desc[UR14][R184.64] ;  /* 0x0000000eb8118981 */ /* 0x000124000c1e1100 */
[----:B0-----:R-:W-:Y:S02]  /*6020*/  PRMT R184, RZ, 0x7610, R184 ;  /* 0x00007610ffb87816 */ /* 0x001fe400000000b8 */
[----:B------:R-:W-:Y:S02]  /*6030*/  PRMT R181, RZ, 0x7610, R181 ;  /* 0x00007610ffb57816 */ /* 0x000fe400000000b5 */
[----:B------:R-:W-:-:S04]  /*6040*/  PRMT R185, RZ, 0x7610, R185 ;  /* 0x00007610ffb97816 */ /* 0x000fc800000000b9 */
[----:B------:R-:W4:Y:S01]  /*6050*/  @!P0 LDG.E.U8 R181, desc[UR14][R162.64] ;  /* 0x0000000ea2b58981 */ /* 0x000f22000c1e1100 */
[----:B------:R-:W-:Y:S02]  /*6060*/  LOP3.LUT R154, R154, 0xffff, RZ, 0xc0, !PT ;  /* 0x0000ffff9a9a7812 */ /* 0x000fe400078ec0ff */
[----:B------:R-:W-:Y:S02]  /*6070*/  LOP3.LUT R194, R194, 0xffff, RZ, 0xc0, !PT ;  /* 0x0000ffffc2c27812 */ /* 0x000fe400078ec0ff */
[----:B------:R-:W-:Y:S02]  /*6080*/  LOP3.LUT R199, R199, 0xffff, RZ, 0xc0, !PT ;  /* 0x0000ffffc7c77812 */ /* 0x000fe400078ec0ff */
[----:B------:R-:W-:Y:S02]  /*6090*/  PRMT R194, R154, 0x3340, R194 ;  /* 0x000033409ac27816 */ /* 0x000fe400000000c2 */
[----:B------:R-:W-:Y:S02]  /*60a0*/  PRMT R154, R3, 0x5410, R4 ;  /* 0x00005410039a7816 */ /* 0x000fe40000000004 */
[----:B------:R-:W4:Y:S01]  /*60b0*/  LDL.LU R4, [R1+0xa0] ;  /* 0x0000a00001047983 */ /* 0x000f220000300800 */
[----:B------:R-:W-:-:S02]  /*60c0*/  PRMT R156, R156, 0x5410, R11 ;  /* 0x000054109c9c7816 */ /* 0x000fc4000000000b */
[----:B------:R-:W-:Y:S01]  /*60d0*/  PRMT R155, R194, 0x5410, R155 ;  /* 0x00005410c29b7816 */ /* 0x000fe2000000009b */
[----:B------:R-:W4:Y:S01]  /*60e0*/  LDL.LU R3, [R1+0x9c] ;  /* 0x00009c0001037983 */ /* 0x000f220000300800 */
[----:B------:R-:W-:Y:S02]  /*60f0*/  LOP3.LUT R197, R197, 0xffff, RZ, 0xc0, !PT ;  /* 0x0000ffffc5c57812 */ /* 0x000fe400078ec0ff */
[----:B------:R-:W-:Y:S01]  /*6100*/  LOP3.LUT R161, R200, 0xffff, RZ, 0xc0, !PT ;  /* 0x0000ffffc8a17812 */ /* 0x000fe200078ec0ff */
[----:B------:R-:W4:Y:S01]  /*6110*/  LDL.LU R11, [R1+0x98] ;  /* 0x00009800010b7983 */ /* 0x000f220000300800 */
[----:B------:R-:W-:Y:S02]  /*6120*/  PRMT R189, R189, 0x3340, R197 ;  /* 0x00003340bdbd7816 */ /* 0x000fe400000000c5 */
[----:B---3--:R-:W-:-:S05]  /*6130*/  IADD3 R18, P1, R5, R2, RZ ;  /* 0x0000000205127210 */ /* 0x008fca0007f3e0ff */
[----:B--2---:R-:W-:-:S05]  /*6140*/  IMAD.X R19, R187, 0x1, R196, P1 ;  /* 0x00000001bb137824 */ /* 0x004fca00008e06c4 */
[----:B------:R0:W2:Y:S02]  /*6150*/  @!P0 LDG.E.U8 R183, desc[UR14][R18.64] ;  /* 0x0000000e12b78981 */ /* 0x0000a4000c1e1100 */
[----:B0-----:R-:W-:-:S05]  /*6160*/  IADD3 R18, P1, R5, R6, RZ ;  /* 0x0000000605127210 */ /* 0x001fca0007f3e0ff */
[----:B----4-:R-:W-:-:S05]  /*6170*/  IMAD.X R19, R187, 0x1, R193, P1 ;  /* 0x00000001bb137824 */ /* 0x010fca00008e06c1 */
[----:B------:R0:W3:Y:S02]  /*6180*/  @!P0 LDG.E.U8 R184, desc[UR14][R18.64] ;  /* 0x0000000e12b88981 */ /* 0x0000e4000c1e1100 */
[----:B0-----:R-:W-:-:S05]  /*6190*/  IADD3 R18, P1, R5, R0, RZ ;  /* 0x0000000005127210 */ /* 0x001fca0007f3e0ff */
[----:B------:R-:W-:-:S05]  /*61a0*/  IMAD.X R19, R187, 0x1, R15, P1 ;  /* 0x00000001bb137824 */ /* 0x000fca00008e060f */
[----:B------:R0:W4:Y:S01]  /*61b0*/  @!P0 LDG.E.U8 R185, desc[UR14][R18.64] ;  /* 0x0000000e12b98981 */ /* 0x000122000c1e1100 */
[----:B------:R-:W-:-:S04]  /*61c0*/  IADD3 R0, P0, R0, UR17, RZ ;  /* 0x0000001100007c10 */ /* 0x000fc8000ff1e0ff */
[----:B------:R-:W-:Y:S02]  /*61d0*/  IADD3.X R15, R15, UR18, RZ, P0, !PT ;  /* 0x000000120f0f7c10 */ /* 0x000fe400087fe4ff */
[----:B------:R-:W-:Y:S02]  /*61e0*/  IADD3 R225, P0, R225, UR17, RZ ;  /* 0x00000011e1e17c10 */ /* 0x000fe4000ff1e0ff */
[----:B------:R-:W-:Y:S02]  /*61f0*/  LOP3.LUT R187, R198, 0xffff, RZ, 0xc0, !PT ;  /* 0x0000ffffc6bb7812 */ /* 0x000fe400078ec0ff */
[----:B------:R-:W-:Y:S02]  /*6200*/  IADD3.X R224, R224, UR18, RZ, P0, !PT ;  /* 0x00000012e0e07c10 */ /* 0x000fe400087fe4ff */
[----:B------:R-:W-:Y:S02]  /*6210*/  IADD3 R239, P0, R239, UR17, RZ ;  /* 0x00000011efef7c10 */ /* 0x000fe4000ff1e0ff */
[----:B0-----:R-:W-:-:S02]  /*6220*/  LOP3.LUT R18, R202, 0xffff, RZ, 0xc0, !PT ;  /* 0x0000ffffca127812 */ /* 0x001fc400078ec0ff */
[----:B------:R-:W2:Y:S01]  /*6230*/  LDL.LU R202, [R1+0x18] ;  /* 0x0000180001ca7983 */ /* 0x000ea20000300800 */
[----:B------:R-:W-:Y:S02]  /*6240*/  PRMT R187, R187, 0x3340, R199 ;  /* 0x00003340bbbb7816 */ /* 0x000fe400000000c7 */
[----:B------:R-:W-:Y:S01]  /*6250*/  IADD3.X R238, R238, UR18, RZ, P0, !PT ;  /* 0x00000012eeee7c10 */ /* 0x000fe200087fe4ff */
[----:B------:R-:W3:Y:S01]  /*6260*/  LDL.LU R200, [R1+0x20] ;  /* 0x0000200001c87983 */ /* 0x000ee20000300800 */
[----:B------:R-:W-:-:S03]  /*6270*/  IADD3 R13, P2, R13, UR17, RZ ;  /* 0x000000110d0d7c10 */ /* 0x000fc6000ff5e0ff */
[----:B------:R-:W-:Y:S01]  /*6280*/  STS.128 [R195+UR12], R156 ;  /* 0x0000009cc3007988 */ /* 0x000fe20008000c0c */
[----:B------:R-:W-:-:S03]  /*6290*/  IADD3.X R10, R10, UR18, RZ, P2, !PT ;  /* 0x000000120a0a7c10 */ /* 0x000fc600097fe4ff */
[----:B------:R-:W4:Y:S01]  /*62a0*/  LDL.LU R199, [R1+0x28] ;  /* 0x0000280001c77983 */ /* 0x000f220000300800 */
[----:B------:R-:W-:-:S03]  /*62b0*/  IADD3 R12, P1, R12, UR17, RZ ;  /* 0x000000110c0c7c10 */ /* 0x000fc6000ff3e0ff */
[----:B------:R0:W-:Y:S01]  /*62c0*/  STS.128 [R191+UR12], R20 ;  /* 0x00000014bf007988 */ /* 0x0001e20008000c0c */
[----:B------:R-:W-:-:S03]  /*62d0*/  IADD3.X R16, R16, UR18, RZ, P1, !PT ;  /* 0x0000001210107c10 */ /* 0x000fc60008ffe4ff */
[----:B------:R-:W3:Y:S01]  /*62e0*/  LDL.LU R198, [R1+0x30] ;  /* 0x0000300001c67983 */ /* 0x000ee20000300800 */
[----:B------:R-:W-:Y:S02]  /*62f0*/  IADD3 R227, P1, R227, UR17, RZ ;  /* 0x00000011e3e37c10 */ /* 0x000fe4000ff3e0ff */
[----:B------:R-:W-:Y:S02]  /*6300*/  IADD3 R229, P2, R229, UR17, RZ ;  /* 0x00000011e5e57c10 */ /* 0x000fe4000ff5e0ff */
[----:B------:R-:W-:Y:S02]  /*6310*/  IADD3.X R226, R226, UR18, RZ, P1, !PT ;  /* 0x00000012e2e27c10 */ /* 0x000fe40008ffe4ff */
[----:B------:R-:W-:Y:S02]  /*6320*/  IADD3 R241, P1, R241, UR17, RZ ;  /* 0x00000011f1f17c10 */ /* 0x000fe4000ff3e0ff */
[----:B------:R-:W-:Y:S02]  /*6330*/  IADD3.X R228, R228, UR18, RZ, P2, !PT ;  /* 0x00000012e4e47c10 */ /* 0x000fe400097fe4ff */
[----:B------:R-:W-:Y:S01]  /*6340*/  IADD3 R243, P2, R243, UR17, RZ ;  /* 0x00000011f3f37c10 */ /* 0x000fe2000ff5e0ff */
[----:B------:R1:W-:Y:S01]  /*6350*/  STS.128 [R190+UR12], R152 ;  /* 0x00000098be007988 */ /* 0x0003e20008000c0c */
[----:B------:R-:W-:-:S02]  /*6360*/  IADD3 R246, P0, R246, UR17, RZ ;  /* 0x00000011f6f67c10 */ /* 0x000fc4000ff1e0ff */
[----:B------:R-:W-:Y:S01]  /*6370*/  IADD3.X R240, R240, UR18, RZ, P1, !PT ;  /* 0x00000012f0f07c10 */ /* 0x000fe20008ffe4ff */
[----:B0-----:R-:W3:Y:S01]  /*6380*/  LDL.LU R191, [R1+0x4] ;  /* 0x0000040001bf7983 */ /* 0x001ee20000300800 */
[----:B------:R-:W-:Y:S02]  /*6390*/  IADD3 R250, P1, R250, UR17, RZ ;  /* 0x00000011fafa7c10 */ /* 0x000fe4000ff3e0ff */
[----:B------:R-:W-:Y:S02]  /*63a0*/  IADD3.X R242, R242, UR18, RZ, P2, !PT ;  /* 0x00000012f2f27c10 */ /* 0x000fe400097fe4ff */
[----:B------:R-:W-:Y:S01]  /*63b0*/  IADD3 R252, P2, R252, UR17, RZ ;  /* 0x00000011fcfc7c10 */ /* 0x000fe2000ff5e0ff */
[----:B-1----:R-:W3:Y:S04]  /*63c0*/  LDL.LU R190, [R1+0xc] ;  /* 0x00000c0001be7983 */ /* 0x002ee80000300800 */
[----:B------:R-:W3:Y:S04]  /*63d0*/  LDL.LU R197, [R1+0x1c] ;  /* 0x00001c0001c57983 */ /* 0x000ee80000300800 */
[----:B------:R-:W3:Y:S04]  /*63e0*/  LDL.LU R195, [R1+0x2c] ;  /* 0x00002c0001c37983 */ /* 0x000ee80000300800 */
[----:B------:R0:W-:Y:S04]  /*63f0*/  STL [R1], R246 ;  /* 0x000000f601007387 */ /* 0x0001e80000100800 */
[----:B0-----:R-:W3:Y:S04]  /*6400*/  LDL.LU R246, [R1+0x94] ;  /* 0x0000940001f67983 */ /* 0x001ee80000300800 */
[----:B------:R0:W-:Y:S04]  /*6410*/  STL [R1+0x8], R250 ;  /* 0x000008fa01007387 */ /* 0x0001e80000100800 */
[----:B0-----:R-:W3:Y:S04]  /*6420*/  LDL.LU R250, [R1+0x90] ;  /* 0x0000900001fa7983 */ /* 0x001ee80000300800 */
[----:B------:R0:W-:Y:S04]  /*6430*/  STL [R1+0x10], R252 ;  /* 0x000010fc01007387 */ /* 0x0001e80000100800 */
[----:B0-----:R-:W3:Y:S01]  /*6440*/  LDL.LU R252, [R1+0x8c] ;  /* 0x00008c0001fc7983 */ /* 0x001ee20000300800 */
[----:B------:R-:W-:-:S02]  /*6450*/  IADD3 R14, P3, R14, UR17, RZ ;  /* 0x000000110e0e7c10 */ /* 0x000fc4000ff7e0ff */
[----:B------:R-:W-:Y:S02]  /*6460*/  IADD3 R219, P4, R219, UR17, RZ ;  /* 0x00000011dbdb7c10 */ /* 0x000fe4000ff9e0ff */
[----:B------:R-:W-:Y:S02]  /*6470*/  IADD3 R221, P5, R221, UR17, RZ ;  /* 0x00000011dddd7c10 */ /* 0x000fe4000ffbe0ff */
[----:B------:R-:W-:Y:S02]  /*6480*/  IADD3 R223, P6, R223, UR17, RZ ;  /* 0x00000011dfdf7c10 */ /* 0x000fe4000ffde0ff */
[----:B------:R-:W-:Y:S02]  /*6490*/  IADD3.X R9, R9, UR18, RZ, P3, !PT ;  /* 0x0000001209097c10 */ /* 0x000fe40009ffe4ff */
[----:B------:R-:W-:Y:S02]  /*64a0*/  IADD3 R231, P3, R231, UR17, RZ ;  /* 0x00000011e7e77c10 */ /* 0x000fe4000ff7e0ff */
[----:B------:R-:W-:-:S02]  /*64b0*/  IADD3.X R218, R218, UR18, RZ, P4, !PT ;  /* 0x00000012dada7c10 */ /* 0x000fc4000a7fe4ff */
[----:B------:R-:W-:Y:S02]  /*64c0*/  IADD3 R233, P4, R233, UR17, RZ ;  /* 0x00000011e9e97c10 */ /* 0x000fe4000ff9e0ff */
[----:B------:R-:W-:Y:S02]  /*64d0*/  IADD3.X R220, R220, UR18, RZ, P5, !PT ;  /* 0x00000012dcdc7c10 */ /* 0x000fe4000affe4ff */
        /* <DEDUP_REMOVED lines=12> */
[----:B------:R-:W-:Y:S02]  /*65a0*/  IADD3.X R248, R248, UR18, RZ, P5, !PT ;  /* 0x00000012f8f87c10 */ /* 0x000fe4000affe4ff */
[----:B--2---:R-:W-:-:S05]  /*65b0*/  IADD3 R202, P3, R202, UR17, RZ ;  /* 0x00000011caca7c10 */ /* 0x004fca000ff7e0ff */
[----:B------:R-:W-:Y:S01]  /*65c0*/  STL [R1+0x18], R202 ;  /* 0x000018ca01007387 */ /* 0x000fe20000100800 */
[----:B----4-:R-:W-:Y:S02]  /*65d0*/  IADD3 R199, P5, R199, UR17, RZ ;  /* 0x00000011c7c77c10 */ /* 0x010fe4000ffbe0ff */
[----:B---3--:R-:W-:Y:S02]  /*65e0*/  IADD3.X R246, R246, UR18, RZ, P4, !PT ;  /* 0x00000012f6f67c10 */ /* 0x008fe4000a7fe4ff */
[----:B------:R-:W-:-:S05]  /*65f0*/  IADD3 R200, P4, R200, UR17, RZ ;  /* 0x00000011c8c87c10 */ /* 0x000fca000ff9e0ff */
[----:B------:R-:W-:Y:S01]  /*6600*/  STL [R1+0x20], R200 ;  /* 0x000020c801007387 */ /* 0x000fe20000100800 */
[----:B------:R-:W-:Y:S02]  /*6610*/  IADD3.X R250, R250, UR18, RZ, P6, !PT ;  /* 0x00000012fafa7c10 */ /* 0x000fe4000b7fe4ff */
[----:B------:R-:W-:Y:S01]  /*6620*/  IADD3 R198, P6, R198, UR17, RZ ;  /* 0x00000011c6c67c10 */ /* 0x000fe2000ffde0ff */
[----:B------:R-:W-:Y:S01]  /*6630*/  STL [R1+0x28], R199 ;  /* 0x000028c701007387 */ /* 0x000fe20000100800 */
[----:B------:R-:W-:Y:S02]  /*6640*/  IADD3.X R252, R252, UR18, RZ, P0, !PT ;  /* 0x00000012fcfc7c10 */ /* 0x000fe400087fe4ff */
[----:B------:R-:W-:-:S05]  /*6650*/  IADD3 R8, P0, R8, UR17, RZ ;  /* 0x0000001108087c10 */ /* 0x000fca000ff1e0ff */
[----:B------:R0:W-:Y:S04]  /*6660*/  STL [R1+0x38], R8 ;  /* 0x0000380801007387 */ /* 0x0001e80000100800 */
[----:B------:R-:W-:Y:S04]  /*6670*/  STL [R1+0x30], R198 ;  /* 0x000030c601007387 */ /* 0x000fe80000100800 */
[----:B0-----:R-:W2:Y:S01]  /*6680*/  LDL.LU R8, [R1+0x88] ;  /* 0x0000880001087983 */ /* 0x001ea20000300800 */
[----:B------:R-:W-:Y:S02]  /*6690*/  IADD3.X R191, R191, UR18, RZ, P1, !PT ;  /* 0x00000012bfbf7c10 */ /* 0x000fe40008ffe4ff */
[----:B------:R-:W-:-:S05]  /*66a0*/  IADD3 R7, P1, R7, UR17, RZ ;  /* 0x0000001107077c10 */ /* 0x000fca000ff3e0ff */
[----:B------:R0:W-:Y:S04]  /*66b0*/  STL [R1+0x40], R7 ;  /* 0x0000400701007387 */ /* 0x0001e80000100800 */
[----:B0-----:R-:W3:Y:S01]  /*66c0*/  LDL.LU R7, [R1+0x84] ;  /* 0x0000840001077983 */ /* 0x001ee20000300800 */
        /* <DEDUP_REMOVED lines=8> */
[----:B------:R-:W-:Y:S02]  /*6750*/  PRMT R161, R161, 0x3340, R201 ;  /* 0x00003340a1a17816 */ /* 0x000fe400000000c9 */
[----:B------:R-:W-:-:S02]  /*6760*/  PRMT R18, R18, 0x3340, R203 ;  /* 0x0000334012127816 */ /* 0x000fc400000000cb */
[----:B------:R-:W-:Y:S02]  /*6770*/  PRMT R162, R162, 0x3340, R205 ;  /* 0x00003340a2a27816 */ /* 0x000fe400000000cd */
[----:B------:R-:W-:Y:S02]  /*6780*/  PRMT R163, R163, 0x3340, R207 ;  /* 0x00003340a3a37816 */ /* 0x000fe400000000cf */
[----:B------:R-:W-:Y:S02]  /*6790*/  PRMT R19, R19, 0x3340, R209 ;  /* 0x0000334013137816 */ /* 0x000fe400000000d1 */
[----:B------:R-:W-:Y:S02]  /*67a0*/  PRMT R160, R189, 0x5410, R160 ;  /* 0x00005410bda07816 */ /* 0x000fe400000000a0 */
[----:B------:R-:W-:Y:S02]  /*67b0*/  PRMT R161, R187, 0x5410, R161 ;  /* 0x00005410bba17816 */ /* 0x000fe400000000a1 */
[----:B------:R-:W-:-:S02]  /*67c0*/  PRMT R162, R18, 0x5410, R162 ;  /* 0x0000541012a27816 */ /* 0x000fc400000000a2 */
[----:B------:R-:W-:-:S05]  /*67d0*/  PRMT R163, R163, 0x5410, R19 ;  /* 0x00005410a3a37816 */ /* 0x000fca0000000013 */
[----:B------:R0:W-:Y:S04]  /*67e0*/  STS.128 [R164+UR12], R160 ;  /* 0x000000a0a4007988 */ /* 0x0001e80008000c0c */
[----:B------:R-:W-:Y:S04]  /*67f0*/  STS.U8 [R3+UR12+0x5e00], R211 ;  /* 0x005e00d303007988 */ /* 0x000fe8000800000c */
[----:B------:R-:W-:Y:S04]  /*6800*/  STS.U8 [R3+UR12+0x5c00], R213 ;  /* 0x005c00d503007988 */ /* 0x000fe8000800000c */
[----:B------:R-:W-:Y:S01]  /*6810*/  STS.U8 [R3+UR12+0x5a00], R215 ;  /* 0x005a00d703007988 */ /* 0x000fe2000800000c */
[----:B0-----:R-:W-:-:S03]  /*6820*/  LOP3.LUT R164, R3, 0x20, RZ, 0x3c, !PT ;  /* 0x0000002003a47812 */ /* 0x001fc600078e3cff */
[----:B------:R-:W-:Y:S04]  /*6830*/  STS.U8 [R3+UR12+0x5800], R217 ;  /* 0x005800d903007988 */ /* 0x000fe8000800000c */
        /* <DEDUP_REMOVED lines=27> */
[----:B------:R-:W-:Y:S01]  /*69f0*/  STS.U8 [R164+UR12+0x5f00], R185 ;  /* 0x005f00b9a4007988 */ /* 0x000fe2000800000c */
[----:B------:R0:W-:Y:S06]  /*6a00*/  MEMBAR.ALL.CTA ;  /* 0x0000000000007992 */ /* 0x0001ec0000008000 */
[----:B0-----:R-:W0:Y:S01]  /*6a10*/  FENCE.VIEW.ASYNC.S ;  /* 0x00000000000073c6 */ /* 0x001e220000000000 */
[----:B------:R-:W-:Y:S01]  /*6a20*/  USHF.L.U32 UR4, UR16, 0x6, URZ ;  /* 0x0000000610047899 */ /* 0x000fe2000800063f */
[----:B------:R-:W-:-:S02]  /*6a30*/  IADD3.X R190, R190, UR18, RZ, P2, !PT ;  /* 0x00000012bebe7c10 */ /* 0x000fc400097fe4ff */
[----:B------:R-:W-:Y:S01]  /*6a40*/  IADD3 R2, P2, R2, UR17, RZ ;  /* 0x0000001102027c10 */ /* 0x000fe2000ff5e0ff */
[----:B------:R-:W-:Y:S01]  /*6a50*/  ULOP3.LUT UR4, UR4, 0x100, URZ, 0xc0, !UPT ;  /* 0x0000010004047892 */ /* 0x000fe2000f8ec03f */
[----:B------:R-:W-:Y:S04]  /*6a60*/  STL [R1+0x4], R191 ;  /* 0x000004bf01007387 */ /* 0x000fe80000100800 */
[----:B------:R1:W-:Y:S01]  /*6a70*/  STL [R1+0xc], R190 ;  /* 0x00000cbe01007387 */ /* 0x0003e20000100800 */
[----:B0-----:R-:W-:Y:S01]  /*6a80*/  BAR.SYNC.DEFER_BLOCKING 0x0 ;  /* 0x0000000000007b1d */ /* 0x001fe20000010000 */
[----:B------:R-:W-:-:S05]  /*6a90*/  ULEA.HI UR4, UR12, UR4, URZ, 0x1c ;  /* 0x000000040c047291 */ /* 0x000fca000f8fe03f */
[----:B------:R-:W-:Y:S01]  /*6aa0*/  UMOV UR9, 0x80000020 ;  /* 0x8000002000097882 */ /* 0x000fe20000000000 */
[----:B------:R-:W-:Y:S01]  /*6ab0*/  IADD3.X R197, R197, UR18, RZ, P4, !PT ;  /* 0x00000012c5c57c10 */ /* 0x000fe2000a7fe4ff */
[----:B------:R0:W-:Y:S01]  /*6ac0*/  STL [R1+0x48], R2 ;  /* 0x0000480201007387 */ /* 0x0001e20000100800 */
[----:B------:R-:W-:Y:S01]  /*6ad0*/  ULOP3.LUT UR8, UR4, 0x3fff, URZ, 0xc0, !UPT ;  /* 0x00003fff04087892 */ /* 0x000fe2000f8ec03f */
[----:B------:R-:W-:Y:S01]  /*6ae0*/  IADD3.X R195, R195, UR18, RZ, P6, !PT ;  /* 0x00000012c3c37c10 */ /* 0x000fe2000b7fe4ff */
[----:B-1----:R-:W1:Y:S01]  /*6af0*/  LDC R190, c[0x0][0x238] ;  /* 0x00008e00ffbe7b82 */ /* 0x002e620000000800 */
[----:B0-----:R-:W4:Y:S01]  /*6b00*/  LDL.LU R2, [R1+0x80] ;  /* 0x0000800001027983 */ /* 0x001f220000300800 */
[----:B------:R-:W-:-:S06]  /*6b10*/  WARPGROUP.ARRIVE ;  /* 0x00000000000079c5 */ /* 0x000fcc0000000000 */
[----:B------:R-:W-:Y:S01]  /*6b20*/  QGMMA.64x128x32.F32.E4M3.E4M3 R88, gdesc[UR8], R88 ;  /* 0x01e00000085879f3 */ /* 0x000fe20008700858 */
[----:B--2---:R-:W-:Y:S02]  /*6b30*/  IADD3.X R8, R8, UR18, RZ, P3, !PT ;  /* 0x0000001208087c10 */ /* 0x004fe40009ffe4ff */
[----:B------:R-:W-:-:S03]  /*6b40*/  IADD3 R6, P3, R6, UR17, RZ ;  /* 0x0000001106067c10 */ /* 0x000fc6000ff7e0ff */
[----:B------:R0:W-:Y:S04]  /*6b50*/  STL [R1+0x14], R8 ;  /* 0x0000140801007387 */ /* 0x0001e80000100800 */
[----:B0-----:R-:W2:Y:S04]  /*6b60*/  LDL.LU R8, [R1+0x7c] ;  /* 0x00007c0001087983 */ /* 0x001ea80000300800 */
[----:B------:R0:W-:Y:S04]  /*6b70*/  STL [R1+0x50], R6 ;  /* 0x0000500601007387 */ /* 0x0001e80000100800 */
[----:B0-----:R-:W2:Y:S01]  /*6b80*/  LDL.LU R6, [R1+0x78] ;  /* 0x0000780001067983 */ /* 0x001ea20000300800 */
[----:B---3--:R-:W-:-:S05]  /*6b90*/  IADD3.X R7, R7, UR18, RZ, P5, !PT ;  /* 0x0000001207077c10 */ /* 0x008fca000affe4ff */
[----:B------:R0:W-:Y:S04]  /*6ba0*/  STL [R1+0x24], R7 ;  /* 0x0000240701007387 */ /* 0x0001e80000100800 */
[----:B------:R-:W-:Y:S04]  /*6bb0*/  STL [R1+0x1c], R197 ;  /* 0x00001cc501007387 */ /* 0x000fe80000100800 */
[----:B0-----:R-:W3:Y:S01]  /*6bc0*/  LDL.LU R7, [R1+0x74] ;  /* 0x0000740001077983 */ /* 0x001ee20000300800 */
[----:B------:R-:W-:Y:S01]  /*6bd0*/  UIADD3 UR8, UP0, UR8, 0x2, URZ ;  /* 0x0000000208087890 */ /* 0x000fe2000ff1e03f */
[----:B------:R-:W-:-:S03]  /*6be0*/  UMOV UR4, URZ ;  /* 0x0000003f00047c82 */ /* 0x000fc60008000000 */
[----:B------:R-:W-:-:S03]  /*6bf0*/  UIADD3.X UR5, UR4, -0x7fffffe0, URZ, UP0, !UPT ;  /* 0x8000002004057890 */ /* 0x000fc600087fe43f */
[----:B------:R-:W-:Y:S02]  /*6c00*/  UMOV UR4, UR8 ;  /* 0x0000000800047c82 */ /* 0x000fe40008000000 */
[----:B------:R-:W-:-:S04]  /*6c10*/  UIADD3.64 UR8, UR4, 0x1fe, URZ ;  /* 0x000001fe04087897 */ /* 0x000fc8000fffe03f */
[----:B------:R-:W-:-:S12]  /*6c20*/  QGMMA.64x128x32.F32.E4M3.E4M3 R88, gdesc[UR4], R88 ;  /* 0x01e00000045879f3 */ /* 0x000fd80008700858 */
[----:B------:R-:W-:Y:S01]  /*6c30*/  QGMMA.64x128x32.F32.E4M3.E4M3 R24, gdesc[UR8], R24 ;  /* 0x01e00000081879f3 */ /* 0x000fe20008700818 */
[----:B------:R-:W-:Y:S01]  /*6c40*/  UIADD3.64 UR4, UR4, 0x200, URZ ;  /* 0x0000020004047897 */ /* 0x000fe2000fffe03f */
[----:B------:R-:W-:Y:S02]  /*6c50*/  IADD3.X R196, R196, UR18, RZ, P2, !PT ;  /* 0x00000012c4c47c10 */ /* 0x000fe400097fe4ff */
[----:B------:R-:W-:Y:S01]  /*6c60*/  IADD3.X R193, R193, UR18, RZ, P3, !PT ;  /* 0x00000012c1c17c10 */ /* 0x000fe20009ffe4ff */
[----:B------:R-:W-:-:S05]  /*6c70*/  VIADD R11, R11, 0xffffffff ;  /* 0xffffffff0b0b7836 */ /* 0x000fca0000000000 */
[----:B------:R-:W-:Y:S02]  /*6c80*/  ISETP.NE.U32.AND P4, PT, R11, RZ, PT ;  /* 0x000000ff0b00720c */ /* 0x000fe40003f85070 */
[----:B------:R-:W-:Y:S01]  /*6c90*/  QGMMA.64x128x32.F32.E4M3.E4M3 R24, gdesc[UR4], R24, gsb0 ;  /* 0x01e00000041879f3 */ /* 0x000fe20008000818 */
[----:B-1----:R-:W-:Y:S02]  /*6ca0*/  IMAD.SHL.U32 R17, R190, 0x40, RZ ;  /* 0x00000040be117824 */ /* 0x002fe400078e00ff */
[----:B------:R-:W-:Y:S01]  /*6cb0*/  VIADD R4, R4, 0xffffffc0 ;  /* 0xffffffc004047836 */ /* 0x000fe20000000000 */
[----:B----4-:R-:W-:-:S05]  /*6cc0*/  IADD3.X R2, R2, UR18, RZ, P0, !PT ;  /* 0x0000001202027c10 */ /* 0x010fca00087fe4ff */
[----:B------:R0:W-:Y:S04]  /*6cd0*/  STL [R1+0x34], R2 ;  /* 0x0000340201007387 */ /* 0x0001e80000100800 */
[----:B0-----:R0:W5:Y:S04]  /*6ce0*/  LDL.LU R2, [R1+0x70] ;  /* 0x0000700001027983 */ /* 0x0011680000300800 */
[----:B------:R-:W-:Y:S01]  /*6cf0*/  STL [R1+0x2c], R195 ;  /* 0x00002cc301007387 */ /* 0x000fe20000100800 */
[----:B--2---:R-:W-:-:S05]  /*6d00*/  IADD3.X R6, R6, UR18, RZ, P1, !PT ;  /* 0x0000001206067c10 */ /* 0x004fca0008ffe4ff */
[----:B------:R1:W-:Y:S02]  /*6d10*/  STL [R1+0x3c], R6 ;  /* 0x00003c0601007387 */ /* 0x0003e40000100800 */
[----:B-1----:R-:W1:Y:S02]  /*6d20*/  S2R R6, SR_TID.X ;  /* 0x0000000000067919 */ /* 0x002e640000002100 */
[----:B------:R0:W-:Y:S04]  /*6d30*/  STL [R1+0x44], R196 ;  /* 0x000044c401007387 */ /* 0x0001e80000100800 */
[----:B------:R0:W-:Y:S01]  /*6d40*/  STL [R1+0x4c], R193 ;  /* 0x00004cc101007387 */ /* 0x0001e20000100800 */
[----:B------:R-:W-:Y:S01]  /*6d50*/  IADD3 R8, P5, R17, R8, RZ ;  /* 0x0000000811087210 */ /* 0x000fe20007fbe0ff */
[----:B------:R-:W-:-:S03]  /*6d60*/  WARPGROUP.DEPBAR.LE gsb0, 0x0 ;  /* 0x00008000000079c5 */ /* 0x000fc60000010000 */
[----:B---3--:R-:W-:Y:S02]  /*6d70*/  LEA.HI.X.SX32 R7, R17, R7, 0x1, P5 ;  /* 0x0000000711077211 */ /* 0x008fe400028f0eff */
[----:B-1----:R-:W-:Y:S01]  /*6d80*/  LOP3.LUT R6, R6, 0x3f, RZ, 0xc0, !PT ;  /* 0x0000003f06067812 */ /* 0x002fe200078ec0ff */
[----:B0-----:R-:W-:Y:S06]  /*6d90*/  @P4 BRA `(.L_x_2) ;  /* 0xffffffc400b44947 */ /* 0x001fec000383ffff */
.L_x_1:
[----:B0-----:R-:W2:Y:S01]  /*6da0*/  LDL.LU R19, [R1+0x6c] ;  /* 0x00006c0001137983 */ /* 0x001ea20000300800 */
[----:B------:R-:W-:Y:S01]  /*6db0*/  ULDC.64 UR6, c[0x0][0x228] ;  /* 0x00008a0000067ab9 */ /* 0x000fe20000000a00 */
[----:B------:R-:W-:Y:S01]  /*6dc0*/  ULDC UR5, c[0x0][0x22c] ;  /* 0x00008b0000057ab9 */ /* 0x000fe20000000800 */
[----:B------:R-:W0:Y:S01]  /*6dd0*/  S2R R18, SR_TID.X ;  /* 0x0000000000127919 */ /* 0x000e220000002100 */
[----:B------:R-:W-:Y:S02]  /*6de0*/  F2FP.SATFINITE.E4M3.F32.PACK_AB_MERGE_C R4, R89, R88, RZ ;  /* 0x000000585904723e */ /* 0x000fe400048070ff */
[----:B------:R-:W-:Y:S01]  /*6df0*/  F2FP.SATFINITE.E4M3.F32.PACK_AB_MERGE_C R5, R91, R90, RZ ;  /* 0x0000005a5b05723e */ /* 0x000fe200048070ff */
[----:B------:R-:W3:Y:S01]  /*6e00*/  LDL.LU R17, [R1+0x68] ;  /* 0x0000680001117983 */ /* 0x000ee20000300800 */
[----:B------:R-:W-:Y:S01]  /*6e10*/  F2FP.SATFINITE.E4M3.F32.PACK_AB_MERGE_C R93, R93, R92, RZ ;  /* 0x0000005c5d5d723e */ /* 0x000fe200048070ff */
[C---:B-----5:R-:W-:Y:S01]  /*6e20*/  VIADD R8, R2.reuse, 0x1 ;  /* 0x0000000102087836 */ /* 0x060fe20000000000 */
[----:B------:R-:W-:Y:S01]  /*6e30*/  F2FP.SATFINITE.E4M3.F32.PACK_AB_MERGE_C R94, R95, R94, RZ ;  /* 0x0000005e5f5e723e */ /* 0x000fe200048070ff */
[----:B------:R-:W-:Y:S01]  /*6e40*/  ULDC UR4, c[0x0][0x22c] ;  /* 0x00008b0000047ab9 */ /* 0x000fe20000000800 */
[----:B------:R-:W-:Y:S01]  /*6e50*/  F2FP.SATFINITE.E4M3.F32.PACK_AB_MERGE_C R6, R25, R24, RZ ;  /* 0x000000181906723e */ /* 0x000fe200048070ff */
[----:B------:R-:W-:Y:S01]  /*6e60*/  VIADD R9, R2, 0x3 ;  /* 0x0000000302097836 */ /* 0x000fe20000000000 */
[----:B------:R-:W-:-:S02]  /*6e70*/  F2FP.SATFINITE.E4M3.F32.PACK_AB_MERGE_C R7, R27, R26, RZ ;  /* 0x0000001a1b07723e */ /* 0x000fc400048070ff */
[----:B------:R-:W-:Y:S02]  /*6e80*/  F2FP.SATFINITE.E4M3.F32.PACK_AB_MERGE_C R29, R29, R28, RZ ;  /* 0x0000001c1d1d723e */ /* 0x000fe400048070ff */
[----:B------:R-:W-:Y:S02]  /*6e90*/  F2FP.SATFINITE.E4M3.F32.PACK_AB_MERGE_C R30, R31, R30, RZ ;  /* 0x0000001e1f1e723e */ /* 0x000fe400048070ff */
[----:B------:R-:W-:Y:S02]  /*6ea0*/  F2FP.SATFINITE.E4M3.F32.PACK_AB_MERGE_C R39, R39, R38, RZ ;  /* 0x000000262727723e */ /* 0x000fe400048070ff */
[----:B------:R-:W-:Y:S02]  /*6eb0*/  PRMT R4, R4, 0x5410, R93 ;  /* 0x0000541004047816 */ /* 0x000fe4000000005d */
[----:B------:R-:W-:Y:S02]  /*6ec0*/  PRMT R5, R5, 0x5410, R94 ;  /* 0x0000541005057816 */ /* 0x000fe4000000005e */
[----:B------:R-:W-:-:S02]  /*6ed0*/  PRMT R6, R6, 0x5410, R29 ;  /* 0x0000541006067816 */ /* 0x000fc4000000001d */
[----:B------:R-:W-:Y:S02]  /*6ee0*/  PRMT R7, R7, 0x5410, R30 ;  /* 0x0000541007077816 */ /* 0x000fe4000000001e */
[----:B------:R-:W-:Y:S02]  /*6ef0*/  F2FP.SATFINITE.E4M3.F32.PACK_AB_MERGE_C R98, R99, R98, RZ ;  /* 0x000000626362723e */ /* 0x000fe400048070ff */
[----:B------:R-:W-:Y:S02]  /*6f00*/  F2FP.SATFINITE.E4M3.F32.PACK_AB_MERGE_C R103, R103, R102, RZ ;  /* 0x000000666767723e */ /* 0x000fe400048070ff */
[----:B------:R-:W-:Y:S01]  /*6f10*/  F2FP.SATFINITE.E4M3.F32.PACK_AB_MERGE_C R32, R33, R32, RZ ;  /* 0x000000202120723e */ /* 0x000fe200048070ff */
[C---:B0-----:R-:W-:Y:S01]  /*6f20*/  IMAD.SHL.U32 R0, R18.reuse, 0x10, RZ ;  /* 0x0000001012007824 */ /* 0x041fe200078e00ff */
[C---:B------:R-:W-:Y:S01]  /*6f30*/  LOP3.LUT R10, R18.reuse, 0xff, RZ, 0xc0, !PT ;  /* 0x000000ff120a7812 */ /* 0x040fe200078ec0ff */
[----:B------:R-:W-:Y:S01]  /*6f40*/  IMAD.SHL.U32 R3, R18, 0x80, RZ ;  /* 0x0000008012037824 */ /* 0x000fe200078e00ff */
[----:B------:R-:W-:-:S02]  /*6f50*/  F2FP.SATFINITE.E4M3.F32.PACK_AB_MERGE_C R34, R35, R34, RZ ;  /* 0x000000222322723e */ /* 0x000fc400048070ff */
[----:B------:R-:W-:Y:S02]  /*6f60*/  LOP3.LUT R0, R0, 0xf0, RZ, 0xc0, !PT ;  /* 0x000000f000007812 */ /* 0x000fe400078ec0ff */
[----:B------:R-:W-:Y:S02]  /*6f70*/  LOP3.LUT R3, R3, 0x800, RZ, 0xc0, !PT ;  /* 0x0000080003037812 */ /* 0x000fe400078ec0ff */
[----:B------:R-:W-:Y:S02]  /*6f80*/  F2FP.SATFINITE.E4M3.F32.PACK_AB_MERGE_C R37, R37, R36, RZ ;  /* 0x000000242525723e */ /* 0x000fe400048070ff */
[----:B------:R-:W-:Y:S01]  /*6f90*/  IADD3 R3, R3, UR12, R0 ;  /* 0x0000000c03037c10 */ /* 0x000fe2000fffe000 */
[----:B------:R-:W-:Y:S01]  /*6fa0*/  VIADD R0, R2, 0x2 ;  /* 0x0000000202007836 */ /* 0x000fe20000000000 */
[----:B------:R-:W-:Y:S01]  /*6fb0*/  LEA R20, R10, UR12, 0x4 ;  /* 0x0000000c0a147c11 */ /* 0x000fe2000f8e20ff */
[----:B------:R-:W-:Y:S01]  /*6fc0*/  BAR.SYNC.DEFER_BLOCKING 0x0 ;  /* 0x0000000000007b1d */ /* 0x000fe20000010000 */
[----:B------:R-:W-:-:S02]  /*6fd0*/  F2FP.SATFINITE.E4M3.F32.PACK_AB_MERGE_C R96, R97, R96, RZ ;  /* 0x000000606160723e */ /* 0x000fc400048070ff */
[----:B------:R-:W-:Y:S02]  /*6fe0*/  PRMT R97, R98, 0x5410, R103 ;  /* 0x0000541062617816 */ /* 0x000fe40000000067 */
[----:B------:R-:W-:Y:S02]  /*6ff0*/  PRMT R98, R32, 0x5410, R37 ;  /* 0x0000541020627816 */ /* 0x000fe40000000025 */
[----:B------:R-:W-:Y:S02]  /*7000*/  PRMT R99, R34, 0x5410, R39 ;  /* 0x0000541022637816 */ /* 0x000fe40000000027 */
[----:B------:R-:W-:Y:S02]  /*7010*/  F2FP.SATFINITE.E4M3.F32.PACK_AB_MERGE_C R101, R101, R100, RZ ;  /* 0x000000646565723e */ /* 0x000fe400048070ff */
[----:B------:R-:W-:Y:S02]  /*7020*/  F2FP.SATFINITE.E4M3.F32.PACK_AB_MERGE_C R106, R107, R106, RZ ;  /* 0x0000006a6b6a723e */ /* 0x000fe400048070ff */
[----:B------:R-:W-:-:S02]  /*7030*/  PRMT R96, R96, 0x5410, R101 ;  /* 0x0000541060607816 */ /* 0x000fc40000000065 */
[----:B------:R-:W-:Y:S02]  /*7040*/  F2FP.SATFINITE.E4M3.F32.PACK_AB_MERGE_C R111, R111, R110, RZ ;  /* 0x0000006e6f6f723e */ /* 0x000fe400048070ff */
[----:B------:R-:W-:Y:S02]  /*7050*/  F2FP.SATFINITE.E4M3.F32.PACK_AB_MERGE_C R104, R105, R104, RZ ;  /* 0x000000686968723e */ /* 0x000fe400048070ff */
[----:B------:R-:W-:Y:S02]  /*7060*/  F2FP.SATFINITE.E4M3.F32.PACK_AB_MERGE_C R109, R109, R108, RZ ;  /* 0x0000006c6d6d723e */ /* 0x000fe400048070ff */
[----:B------:R-:W-:Y:S02]  /*7070*/  F2FP.SATFINITE.E4M3.F32.PACK_AB_MERGE_C R40, R41, R40, RZ ;  /* 0x000000282928723e */ /* 0x000fe400048070ff */
[----:B------:R-:W-:Y:S02]  /*7080*/  F2FP.SATFINITE.E4M3.F32.PACK_AB_MERGE_C R42, R43, R42, RZ ;  /* 0x0000002a2b2a723e */ /* 0x000fe400048070ff */
[----:B------:R-:W-:-:S02]  /*7090*/  F2FP.SATFINITE.E4M3.F32.PACK_AB_MERGE_C R45, R45, R44, RZ ;  /* 0x0000002c2d2d723e */ /* 0x000fc400048070ff */
[----:B------:R-:W-:Y:S02]  /*70a0*/  F2FP.SATFINITE.E4M3.F32.PACK_AB_MERGE_C R47, R47, R46, RZ ;  /* 0x0000002e2f2f723e */ /* 0x000fe400048070ff */
[----:B------:R-:W-:Y:S02]  /*70b0*/  PRMT R105, R106, 0x5410, R111 ;  /* 0x000054106a697816 */ /* 0x000fe4000000006f */
[----:B------:R-:W-:Y:S02]  /*70c0*/  PRMT R104, R104, 0x5410, R109 ;  /* 0x0000541068687816 */ /* 0x000fe4000000006d */
[----:B------:R-:W-:Y:S02]  /*70d0*/  PRMT R106, R40, 0x5410, R45 ;  /* 0x00005410286a7816 */ /* 0x000fe4000000002d */
[----:B------:R-:W-:Y:S02]  /*70e0*/  PRMT R107, R42, 0x5410, R47 ;  /* 0x000054102a6b7816 */ /* 0x000fe4000000002f */
[----:B------:R-:W-:-:S02]  /*70f0*/  F2FP.SATFINITE.E4M3.F32.PACK_AB_MERGE_C R114, R115, R114, RZ ;  /* 0x000000727372723e */ /* 0x000fc400048070ff */
        /* <DEDUP_REMOVED lines=59> */
[----:B---3--:R-:W-:Y:S01]  /*74b0*/  ISETP.GE.AND P0, PT, R17, UR6, PT ;  /* 0x0000000611007c0c */ /* 0x008fe2000bf06270 */
[----:B------:R-:W-:-:S03]  /*74c0*/  ULDC UR6, c[0x0][0x248] ;  /* 0x0000920000067ab9 */ /* 0x000fc60000000800 */
[----:B------:R-:W-:Y:S01]  /*74d0*/  ISETP.LT.AND P4, PT, R0, UR5, !P0 ;  /* 0x0000000500007c0c */ /* 0x000fe2000c781270 */
[----:B------:R-:W-:Y:S01]  /*74e0*/  ULDC UR5, c[0x0][0x22c] ;  /* 0x00008b0000057ab9 */ /* 0x000fe20000000800 */
[----:B--2---:R-:W-:Y:S02]  /*74f0*/  LOP3.LUT R0, R19, 0x700, RZ, 0xc0, !PT ;  /* 0x0000070013007812 */ /* 0x004fe400078ec0ff */
[----:B------:R-:W-:Y:S01]  /*7500*/  ISETP.LT.AND P2, PT, R8, UR4, !P0 ;  /* 0x0000000408007c0c */ /* 0x000fe2000c741270 */
[----:B------:R-:W-:Y:S01]  /*7510*/  VIADD R8, R2, 0x4 ;  /* 0x0000000402087836 */ /* 0x000fe20000000000 */
[----:B------:R-:W-:Y:S01]  /*7520*/  ULDC UR4, c[0x0][0x22c] ;  /* 0x00008b0000047ab9 */ /* 0x000fe20000000800 */
[----:B------:R-:W-:Y:S01]  /*7530*/  IMAD.IADD R38, R0, 0x1, R3 ;  /* 0x0000000100267824 */ /* 0x000fe200078e0203 */
[----:B------:R-:W-:Y:S01]  /*7540*/  ISETP.LT.AND P6, PT, R9, UR4, !P0 ;  /* 0x0000000409007c0c */ /* 0x000fe2000c7c1270 */
[----:B------:R-:W-:Y:S01]  /*7550*/  ULDC UR4, c[0x0][0x244] ;  /* 0x0000910000047ab9 */ /* 0x000fe20000000800 */
[----:B------:R-:W-:Y:S01]  /*7560*/  ISETP.LT.AND P5, PT, R8, UR5, !P0 ;  /* 0x0000000508007c0c */ /* 0x000fe2000c7a1270 */
[----:B------:R-:W-:Y:S01]  /*7570*/  IMAD R0, R17, UR4, RZ ;  /* 0x0000000411007c24 */ /* 0x000fe2000f8e02ff */
[----:B------:R-:W-:Y:S01]  /*7580*/  STSM.16.M88.4 [R38], R4 ;  /* 0x0000000426007844 */ /* 0x000fe20000000200 */
[----:B------:R-:W-:Y:S01]  /*7590*/  ULDC.64 UR4, c[0x0][0x220] ;  /* 0x0000880000047ab9 */ /* 0x000fe20000000a00 */
[----:B------:R-:W-:Y:S02]  /*75a0*/  BAR.SYNC.DEFER_BLOCKING 0x0 ;  /* 0x0000000000007b1d */ /* 0x000fe40000010000 */
[----:B------:R-:W-:-:S02]  /*75b0*/  IADD3 R3, P1, R0, UR4, RZ ;  /* 0x0000000400037c10 */ /* 0x000fc4000ff3e0ff */
[----:B------:R-:W-:Y:S02]  /*75c0*/  ISETP.LT.AND P3, PT, R2, UR7, !P0 ;  /* 0x0000000702007c0c */ /* 0x000fe4000c761270 */
[----:B------:R-:W-:Y:S01]  /*75d0*/  LEA.HI.X.SX32 R0, R0, UR5, 0x1, P1 ;  /* 0x0000000500007c11 */ /* 0x000fe200088f0eff */
[----:B------:R-:W-:Y:S01]  /*75e0*/  ULDC UR4, c[0x0][0x248] ;  /* 0x0000920000047ab9 */ /* 0x000fe20000000800 */
[----:B------:R-:W-:Y:S01]  /*75f0*/  ULDC UR5, c[0x0][0x22c] ;  /* 0x00008b0000057ab9 */ /* 0x000fe20000000800 */
[----:B------:R-:W-:Y:S01]  /*7600*/  IMAD R21, R2, UR4, RZ ;  /* 0x0000000402157c24 */ /* 0x000fe2000f8e02ff */
[----:B------:R-:W-:-:S03]  /*7610*/  ULDC UR7, c[0x0][0x22c] ;  /* 0x00008b0000077ab9 */ /* 0x000fc60000000800 */
[C---:B------:R-:W-:Y:S01]  /*7620*/  VIADD R37, R21.reuse, UR4 ;  /* 0x0000000415257c36 */ /* 0x040fe20008000000 */
[----:B------:R-:W-:-:S03]  /*7630*/  IADD3 R22, P1, R21, R3, RZ ;  /* 0x0000000315167210 */ /* 0x000fc60007f3e0ff */
[----:B------:R-:W-:Y:S01]  /*7640*/  VIADD R39, R37, UR4 ;  /* 0x0000000425277c36 */ /* 0x000fe20008000000 */
[----:B------:R-:W-:Y:S01]  /*7650*/  LEA.HI.X.SX32 R23, R21, R0, 0x1, P1 ;  /* 0x0000000015177211 */ /* 0x000fe200008f0eff */
[----:B------:R-:W-:Y:S01]  /*7660*/  VIADD R21, R2, 0x5 ;  /* 0x0000000502157836 */ /* 0x000fe20000000000 */
[----:B------:R-:W-:Y:S01]  /*7670*/  IADD3 R36, P1, R37, R3, RZ ;  /* 0x0000000325247210 */ /* 0x000fe20007f3e0ff */
[----:B------:R-:W-:-:S03]  /*7680*/  VIADD R40, R39, UR4 ;  /* 0x0000000427287c36 */ /* 0x000fc60008000000 */
[----:B------:R-:W-:Y:S01]  /*7690*/  LEA.HI.X.SX32 R37, R37, R0, 0x1, P1 ;  /* 0x0000000025257211 */ /* 0x000fe200008f0eff */
[----:B------:R-:W0:Y:S01]  /*76a0*/  LDS.128 R32, [R20] ;  /* 0x0000000014207984 */ /* 0x000e220000000c00 */
[----:B------:R-:W-:Y:S06]  /*76b0*/  BAR.SYNC.DEFER_BLOCKING 0x0 ;  /* 0x0000000000007b1d */ /* 0x000fec0000010000 */
[----:B------:R-:W-:Y:S02]  /*76c0*/  STSM.16.M88.4 [R38], R96 ;  /* 0x0000006026007844 */ /* 0x000fe40000000200 */
[----:B------:R-:W-:Y:S01]  /*76d0*/  BAR.SYNC.DEFER_BLOCKING 0x0 ;  /* 0x0000000000007b1d */ /* 0x000fe20000010000 */
[----:B0-----:R-:W-:-:S02]  /*76e0*/  PRMT R41, R32, 0x7770, RZ ;  /* 0x0000777020297816 */ /* 0x001fc400000000ff */
[----:B------:R-:W-:Y:S02]  /*76f0*/  PRMT R43, R32, 0x7771, RZ ;  /* 0x00007771202b7816 */ /* 0x000fe400000000ff */
[----:B------:R-:W-:Y:S01]  /*7700*/  PRMT R45, R33, 0x7770, RZ ;  /* 0x00007770212d7816 */ /* 0x000fe200000000ff */
[----:B------:R-:W0:Y:S02]  /*7710*/  LDS.128 R28, [R20] ;  /* 0x00000000141c7984 */ /* 0x000e240000000c00 */
[----:B------:R-:W-:Y:S06]  /*7720*/  BAR.SYNC.DEFER_BLOCKING 0x0 ;  /* 0x0000000000007b1d */ /* 0x000fec0000010000 */
[----:B------:R-:W-:Y:S02]  /*7730*/  STSM.16.M88.4 [R38], R104 ;  /* 0x0000006826007844 */ /* 0x000fe40000000200 */
[----:B------:R-:W-:Y:S06]  /*7740*/  BAR.SYNC.DEFER_BLOCKING 0x0 ;  /* 0x0000000000007b1d */ /* 0x000fec0000010000 */
[----:B------:R-:W1:Y:S02]  /*7750*/  LDS.128 R24, [R20] ;  /* 0x0000000014187984 */ /* 0x000e640000000c00 */
[----:B------:R-:W-:Y:S06]  /*7760*/  BAR.SYNC.DEFER_BLOCKING 0x0 ;  /* 0x0000000000007b1d */ /* 0x000fec0000010000 */
[----:B------:R-:W-:Y:S02]  /*7770*/  STSM.16.M88.4 [R38], R112 ;  /* 0x0000007026007844 */ /* 0x000fe40000000200 */
[----:B------:R-:W-:Y:S06]  /*7780*/  BAR.SYNC.DEFER_BLOCKING 0x0 ;  /* 0x0000000000007b1d */ /* 0x000fec0000010000 */
[----:B------:R-:W2:Y:S02]  /*7790*/  LDS.128 R12, [R20] ;  /* 0x00000000140c7984 */ /* 0x000ea40000000c00 */
[----:B------:R-:W-:Y:S06]  /*77a0*/  BAR.SYNC.DEFER_BLOCKING 0x0 ;  /* 0x0000000000007b1d */ /* 0x000fec0000010000 */
[----:B------:R-:W-:Y:S02]  /*77b0*/  STSM.16.M88.4 [R38], R120 ;  /* 0x0000007826007844 */ /* 0x000fe40000000200 */
[----:B------:R-:W-:Y:S06]  /*77c0*/  BAR.SYNC.DEFER_BLOCKING 0x0 ;  /* 0x0000000000007b1d */ /* 0x000fec0000010000 */
[----:B------:R-:W3:Y:S02]  /*77d0*/  LDS.128 R8, [R20] ;  /* 0x0000000014087984 */ /* 0x000ee40000000c00 */
[----:B------:R-:W-:Y:S06]  /*77e0*/  BAR.SYNC.DEFER_BLOCKING 0x0 ;  /* 0x0000000000007b1d */ /* 0x000fec0000010000 */
[----:B------:R-:W-:Y:S02]  /*77f0*/  STSM.16.M88.4 [R38], R128 ;  /* 0x0000008026007844 */ /* 0x000fe40000000200 */
[----:B------:R-:W-:Y:S06]  /*7800*/  BAR.SYNC.DEFER_BLOCKING 0x0 ;  /* 0x0000000000007b1d */ /* 0x000fec0000010000 */
[----:B------:R-:W4:Y:S02]  /*7810*/  LDS.128 R16, [R20] ;  /* 0x0000000014107984 */ /* 0x000f240000000c00 */
[----:B------:R-:W-:Y:S06]  /*7820*/  BAR.SYNC.DEFER_BLOCKING 0x0 ;  /* 0x0000000000007b1d */ /* 0x000fec0000010000 */
[----:B------:R-:W-:Y:S02]  /*7830*/  STSM.16.M88.4 [R38], R136 ;  /* 0x0000008826007844 */ /* 0x000fe40000000200 */
[----:B------:R-:W-:Y:S06]  /*7840*/  BAR.SYNC.DEFER_BLOCKING 0x0 ;  /* 0x0000000000007b1d */ /* 0x000fec0000010000 */
[----:B------:R-:W4:Y:S02]  /*7850*/  LDS.128 R4, [R20] ;  /* 0x0000000014047984 */ /* 0x000f240000000c00 */
[----:B------:R-:W-:Y:S06]  /*7860*/  BAR.SYNC.DEFER_BLOCKING 0x0 ;  /* 0x0000000000007b1d */ /* 0x000fec0000010000 */
[----:B------:R0:W-:Y:S02]  /*7870*/  STSM.16.M88.4 [R38], R144 ;  /* 0x0000009026007844 */ /* 0x0001e40000000200 */
[----:B------:R-:W-:Y:S01]  /*7880*/  BAR.SYNC.DEFER_BLOCKING 0x0 ;  /* 0x0000000000007b1d */ /* 0x000fe20000010000 */
[----:B0-----:R-:W-:-:S04]  /*7890*/  IADD3 R38, P1, R39, R3, RZ ;  /* 0x0000000327267210 */ /* 0x001fc80007f3e0ff */
[-C--:B------:R-:W-:Y:S01]  /*78a0*/  LEA.HI.X.SX32 R39, R39, R0.reuse, 0x1, P1 ;  /* 0x0000000027277211 */ /* 0x080fe200008f0eff */
[----:B------:R0:W-:Y:S01]  /*78b0*/  @P3 STG.E.U8 desc[UR14][R22.64], R41 ;  /* 0x0000002916003986 */ /* 0x0001e2000c10110e */
[----:B------:R-:W-:Y:S01]  /*78c0*/  ISETP.LT.AND P3, PT, R21, UR5, !P0 ;  /* 0x0000000515007c0c */ /* 0x000fe2000c761270 */
[C---:B------:R-:W-:Y:S01]  /*78d0*/  VIADD R21, R2.reuse, 0x6 ;  /* 0x0000000602157836 */ /* 0x040fe20000000000 */
[----:B------:R-:W-:Y:S01]  /*78e0*/  ULDC UR5, c[0x0][0x22c] ;  /* 0x00008b0000057ab9 */ /* 0x000fe20000000800 */
[----:B------:R1:W-:Y:S03]  /*78f0*/  @P2 STG.E.U8 desc[UR14][R36.64], R43 ;  /* 0x0000002b24002986 */ /* 0x0003e6000c10110e */
[----:B------:R-:W-:Y:S01]  /*7900*/  ISETP.LT.AND P2, PT, R21, UR5, !P0 ;  /* 0x0000000515007c0c */ /* 0x000fe2000c741270 */
[----:B------:R-:W-:Y:S01]  /*7910*/  VIADD R21, R2, 0x7 ;  /* 0x0000000702157836 */ /* 0x000fe20000000000 */
[----:B------:R-:W-:Y:S01]  /*7920*/  ULDC UR5, c[0x0][0x22c] ;  /* 0x00008b0000057ab9 */ /* 0x000fe20000000800 */
[----:B------:R2:W-:Y:S01]  /*7930*/  @P4 STG.E.U8 desc[UR14][R38.64], R45 ;  /* 0x0000002d26004986 */ /* 0x0005e2000c10110e */
[CC--:B0-----:R-:W-:Y:S01]  /*7940*/  IADD3 R22, P1, R40.reuse, R3.reuse, RZ ;  /* 0x0000000328167210 */ /* 0x0c1fe20007f3e0ff */
[----:B------:R-:W-:Y:S01]  /*7950*/  VIADD R41, R40, UR4 ;  /* 0x0000000428297c36 */ /* 0x000fe20008000000 */
[----:B------:R-:W-:Y:S01]  /*7960*/  ISETP.LT.AND P4, PT, R21, UR5, !P0 ;  /* 0x0000000515007c0c */ /* 0x000fe2000c781270 */
[----:B------:R-:W-:Y:S01]  /*7970*/  VIADD R21, R2, 0x8 ;  /* 0x0000000802157836 */ /* 0x000fe20000000000 */
[----:B------:R-:W-:Y:S01]  /*7980*/  LEA.HI.X.SX32 R23, R40, R0, 0x1, P1 ;  /* 0x0000000028177211 */ /* 0x000fe200008f0eff */
[----:B------:R-:W-:Y:S01]  /*7990*/  VIADD R40, R41, UR4 ;  /* 0x0000000429287c36 */ /* 0x000fe20008000000 */
[----:B-1----:R-:W-:Y:S01]  /*79a0*/  PRMT R43, R33, 0x7771, RZ ;  /* 0x00007771212b7816 */ /* 0x002fe200000000ff */
[----:B------:R-:W-:Y:S01]  /*79b0*/  ULDC UR5, c[0x0][0x22c] ;  /* 0x00008b0000057ab9 */ /* 0x000fe20000000800 */
[----:B------:R-:W-:-:S02]  /*79c0*/  IADD3 R36, P1, R41, R3, RZ ;  /* 0x0000000329247210 */ /* 0x000fc40007f3e0ff */
[----:B--2---:R-:W-:Y:S01]  /*79d0*/  PRMT R45, R34, 0x7770, RZ ;  /* 0x00007770222d7816 */ /* 0x004fe200000000ff */
[----:B------:R0:W-:Y:S01]  /*79e0*/  @P6 STG.E.U8 desc[UR14][R22.64], R43 ;  /* 0x0000002b16006986 */ /* 0x0001e2000c10110e */
[----:B------:R-:W-:Y:S01]  /*79f0*/  ISETP.LT.AND P6, PT, R21, UR5, !P0 ;  /* 0x0000000515007c0c */ /* 0x000fe2000c7c1270 */
[----:B------:R-:W-:Y:S01]  /*7a00*/  VIADD R21, R2, 0x9 ;  /* 0x0000000902157836 */ /* 0x000fe20000000000 */
[-C--:B------:R-:W-:Y:S01]  /*7a10*/  LEA.HI.X.SX32 R37, R41, R0.reuse, 0x1, P1 ;  /* 0x0000000029257211 */ /* 0x080fe200008f0eff */
[C---:B------:R-:W-:Y:S01]  /*7a20*/  VIADD R41, R40.reuse, UR4 ;  /* 0x0000000428297c36 */ /* 0x040fe20008000000 */
[-C--:B------:R-:W-:Y:S01]  /*7a30*/  IADD3 R38, P1, R40, R3.reuse, RZ ;  /* 0x0000000328267210 */ /* 0x080fe20007f3e0ff */
[----:B------:R-:W-:Y:S02]  /*7a40*/  ULDC UR5, c[0x0][0x22c] ;  /* 0x00008b0000057ab9 */ /* 0x000fe40000000800 */
[----:B------:R1:W-:Y:S01]  /*7a50*/  @P5 STG.E.U8 desc[UR14][R36.64], R45 ;  /* 0x0000002d24005986 */ /* 0x0003e2000c10110e */
[----:B------:R-:W-:Y:S01]  /*7a60*/  ISETP.LT.AND P5, PT, R21, UR5, !P0 ;  /* 0x0000000515007c0c */ /* 0x000fe2000c7a1270 */
[----:B------:R-:W-:Y:S01]  /*7a70*/  VIADD R21, R2, 0xa ;  /* 0x0000000a02157836 */ /* 0x000fe20000000000 */
[----:B------:R-:W-:Y:S01]  /*7a80*/  LEA.HI.X.SX32 R39, R40, R0, 0x1, P1 ;  /* 0x0000000028277211 */ /* 0x000fe200008f0eff */
[C---:B------:R-:W-:Y:S01]  /*7a90*/  VIADD R40, R41.reuse, UR4 ;  /* 0x0000000429287c36 */ /* 0x040fe20008000000 */
[----:B0-----:R-:W-:Y:S01]  /*7aa0*/  PRMT R43, R34, 0x7771, RZ ;  /* 0x00007771222b7816 */ /* 0x001fe200000000ff */
[----:B------:R-:W-:Y:S01]  /*7ab0*/  ULDC UR5, c[0x0][0x22c] ;  /* 0x00008b0000057ab9 */ /* 0x000fe20000000800 */
[----:B------:R-:W-:-:S03]  /*7ac0*/  IADD3 R22, P1, R41, R3, RZ ;  /* 0x0000000329167210 */ /* 0x000fc60007f3e0ff */
[----:B------:R0:W-:Y:S01]  /*7ad0*/  @P3 STG.E.U8 desc[UR14][R38.64], R43 ;  /* 0x0000002b26003986 */ /* 0x0001e2000c10110e */
[----:B------:R-:W-:Y:S01]  /*7ae0*/  ISETP.LT.AND P3, PT, R21, UR5, !P0 ;  /* 0x0000000515007c0c */ /* 0x000fe2000c761270 */
[----:B------:R-:W-:Y:S01]  /*7af0*/  VIADD R21, R2, 0xb ;  /* 0x0000000b02157836 */ /* 0x000fe20000000000 */
[----:B------:R-:W-:Y:S01]  /*7b00*/  LEA.HI.X.SX32 R23, R41, R0, 0x1, P1 ;  /* 0x0000000029177211 */ /* 0x000fe200008f0eff */
[C---:B------:R-:W-:Y:S01]  /*7b10*/  VIADD R41, R40.reuse, UR4 ;  /* 0x0000000428297c36 */ /* 0x040fe20008000000 */
[----:B-1----:R-:W-:Y:S01]  /*7b20*/  PRMT R45, R35, 0x7770, RZ ;  /* 0x00007770232d7816 */ /* 0x002fe200000000ff */
[----:B------:R-:W-:Y:S01]  /*7b30*/  ULDC UR5, c[0x0][0x22c] ;  /* 0x00008b0000057ab9 */ /* 0x000fe20000000800 */
[----:B------:R-:W-:-:S03]  /*7b40*/  IADD3 R36, P1, R40, R3, RZ ;  /* 0x0000000328247210 */ /* 0x000fc60007f3e0ff */
[----:B------:R1:W-:Y:S01]  /*7b50*/  @P2 STG.E.U8 desc[UR14][R22.64], R45 ;  /* 0x0000002d16002986 */ /* 0x0003e2000c10110e */
[----:B------:R-:W-:Y:S01]  /*7b60*/  ISETP.LT.AND P2, PT, R21, UR5, !P0 ;  /* 0x0000000515007c0c */ /* 0x000fe2000c741270 */
[----:B------:R-:W-:Y:S01]  /*7b70*/  VIADD R21, R2, 0xc ;  /* 0x0000000c02157836 */ /* 0x000fe20000000000 */
[----:B------:R-:W-:Y:S01]  /*7b80*/  LEA.HI.X.SX32 R37, R40, R0, 0x1, P1 ;  /* 0x0000000028257211 */ /* 0x000fe200008f0eff */
[----:B------:R-:W-:Y:S01]  /*7b90*/  VIADD R40, R41, UR4 ;  /* 0x0000000429287c36 */ /* 0x000fe20008000000 */
[----:B0-----:R-:W-:Y:S01]  /*7ba0*/  PRMT R43, R35, 0x7771, RZ ;  /* 0x00007771232b7816 */ /* 0x001fe200000000ff */
[----:B------:R-:W-:Y:S01]  /*7bb0*/  ULDC UR5, c[0x0][0x22c] ;  /* 0x00008b0000057ab9 */ /* 0x000fe20000000800 */
[----:B------:R-:W-:-:S03]  /*7bc0*/  IADD3 R38, P1, R41, R3, RZ ;  /* 0x0000000329267210 */ /* 0x000fc60007f3e0ff */
[----:B------:R0:W-:Y:S01]  /*7bd0*/  @P4 STG.E.U8 desc[UR14][R36.64], R43 ;  /* 0x0000002b24004986 */ /* 0x0001e2000c10110e */
[----:B------:R-:W-:Y:S01]  /*7be0*/  ISETP.LT.AND P4, PT, R21, UR5, !P0 ;  /* 0x0000000515007c0c */ /* 0x000fe2000c781270 */
[----:B------:R-:W-:Y:S01]  /*7bf0*/  VIADD R21, R2, 0xd ;  /* 0x0000000d02157836 */ /* 0x000fe20000000000 */
[----:B------:R-:W-:Y:S01]  /*7c00*/  LEA.HI.X.SX32 R39, R41, R0, 0x1, P1 ;  /* 0x0000000029277211 */ /* 0x000fe200008f0eff */
[----:B------:R-:W-:Y:S01]  /*7c10*/  VIADD R41, R40, UR4 ;  /* 0x0000000428297c36 */ /* 0x000fe20008000000 */
[----:B-1----:R-:W-:Y:S01]  /*7c20*/  PRMT R45, R32, 0x7772, RZ ;  /* 0x00007772202d7816 */ /* 0x002fe200000000ff */
[----:B------:R-:W-:Y:S01]  /*7c30*/  ULDC UR5, c[0x0][0x22c] ;  /* 0x00008b0000057ab9 */ /* 0x000fe20000000800 */
[----:B------:R-:W-:-:S03]  /*7c40*/  IADD3 R22, P1, R40, R3, RZ ;  /* 0x0000000328167210 */ /* 0x000fc60007f3e0ff */
[----:B------:R1:W-:Y:S01]  /*7c50*/  @P6 STG.E.U8 desc[UR14][R38.64], R45 ;  /* 0x0000002d26006986 */ /* 0x0003e2000c10110e */
[----:B------:R-:W-:Y:S01]  /*7c60*/  ISETP.LT.AND P6, PT, R21, UR5, !P0 ;  /* 0x0000000515007c0c */ /* 0x000fe2000c7c1270 */
[----:B------:R-:W-:Y:S01]  /*7c70*/  VIADD R21, R2, 0xe ;  /* 0x0000000e02157836 */ /* 0x000fe20000000000 */
[----:B------:R-:W-:Y:S01]  /*7c80*/  LEA.HI.X.SX32 R23, R40, R0, 0x1, P1 ;  /* 0x0000000028177211 */ /* 0x000fe200008f0eff */
[----:B------:R-:W-:Y:S01]  /*7c90*/  ULDC UR5, c[0x0][0x22c] ;  /* 0x00008b0000057ab9 */ /* 0x000fe20000000800 */
[----:B0-----:R-:W-:Y:S01]  /*7ca0*/  PRMT R43, R32, 0x7773, RZ ;  /* 0x00007773202b7816 */ /* 0x001fe200000000ff */
[C---:B------:R-:W-:Y:S01]  /*7cb0*/  VIADD R32, R41.reuse, UR4 ;  /* 0x0000000429207c36 */ /* 0x040fe20008000000 */
[----:B------:R-:W-:-:S03]  /*7cc0*/  IADD3 R36, P1, R41, R3, RZ ;  /* 0x0000000329247210 */ /* 0x000fc60007f3e0ff */
[----:B------:R0:W-:Y:S01]  /*7cd0*/  @P5 STG.E.U8 desc[UR14][R22.64], R43 ;  /* 0x0000002b16005986 */ /* 0x0001e2000c10110e */
[----:B------:R-:W-:Y:S01]  /*7ce0*/  LEA.HI.X.SX32 R37, R41, R0, 0x1, P1 ;  /* 0x0000000029257211 */ /* 0x000fe200008f0eff */
[----:B------:R-:W-:Y:S01]  /*7cf0*/  VIADD R40, R32, UR4 ;  /* 0x0000000420287c36 */ /* 0x000fe20008000000 */
[----:B------:R-:W-:Y:S01]  /*7d00*/  ISETP.LT.AND P5, PT, R21, UR5, !P0 ;  /* 0x0000000515007c0c */ /* 0x000fe2000c7a1270 */
[----:B------:R-:W-:Y:S01]  /*7d10*/  VIADD R21, R2, 0xf ;  /* 0x0000000f02157836 */ /* 0x000fe20000000000 */
[----:B------:R-:W-:Y:S01]  /*7d20*/  PRMT R41, R33, 0x7772, RZ ;  /* 0x0000777221297816 */ /* 0x000fe200000000ff */
[----:B------:R-:W-:Y:S01]  /*7d30*/  ULDC UR5, c[0x0][0x22c] ;  /* 0x00008b0000057ab9 */ /* 0x000fe20000000800 */
[----:B-1----:R-:W-:-:S03]  /*7d40*/  IADD3 R38, P1, R32, R3, RZ ;  /* 0x0000000320267210 */ /* 0x002fc60007f3e0ff */
        /* <DEDUP_REMOVED lines=9> */
[----:B------:R-:W-:Y:S01]  /*7de0*/  ISETP.LT.AND P2, PT, R21, UR5, !P0 ;  /* 0x0000000515007c0c */ /* 0x000fe2000c741270 */
[----:B------:R-:W-:Y:S01]  /*7df0*/  VIADD R21, R2, 0x11 ;  /* 0x0000001102157836 */ /* 0x000fe20000000000 */
[----:B------:R-:W-:Y:S01]  /*7e00*/  LEA.HI.X.SX32 R23, R40, R0, 0x1, P1 ;  /* 0x0000000028177211 */ /* 0x000fe200008f0eff */
[C---:B-1----:R-:W-:Y:S01]  /*7e10*/  VIADD R37, R33.reuse, UR4 ;  /* 0x0000000421257c36 */ /* 0x042fe20008000000 */
[----:B------:R-:W-:Y:S01]  /*7e20*/  PRMT R41, R34, 0x7772, RZ ;  /* 0x0000777222297816 */ /* 0x000fe200000000ff */
        /* <DEDUP_REMOVED lines=29> */
[-C--:B------:R-:W-:Y:S01]  /*8000*/  LEA.HI.X.SX32 R33, R38, R0.reuse, 0x1, P1 ;  /* 0x0000000026217211 */ /* 0x080fe200008f0eff */
[C---:B-1----:R-:W-:Y:S01]  /*8010*/  VIADD R36, R35.reuse, UR4 ;  /* 0x0000000423247c36 */ /* 0x042fe20008000000 */
[----:B------:R-:W-:Y:S01]  /*8020*/  PRMT R41, R28, 0x7770, RZ ;  /* 0x000077701c297816 */ /* 0x000fe200000000ff */
[----:B------:R-:W-:Y:S01]  /*8030*/  ULDC UR5, c[0x0][0x22c] ;  /* 0x00008b0000057ab9 */ /* 0x000fe20000000800 */
[----:B------:R-:W-:Y:S01]  /*8040*/  IADD3 R34, P1, R35, R3, RZ ;  /* 0x0000000323227210 */ /* 0x000fe20007f3e0ff */
[----:B------:R-:W-:Y:S02]  /*8050*/  VIADD R37, R36, UR4 ;  /* 0x0000000424257c36 */ /* 0x000fe40008000000 */
[----:B------:R1:W-:Y:S01]  /*8060*/  @P2 STG.E.U8 desc[UR14][R32.64], R41 ;  /* 0x0000002920002986 */ /* 0x0003e2000c10110e */
[----:B------:R-:W-:Y:S01]  /*8070*/  ISETP.LT.AND P2, PT, R21, UR5, !P0 ;  /* 0x0000000515007c0c */ /* 0x000fe2000c741270 */
[----:B------:R-:W-:Y:S01]  /*8080*/  VIADD R21, R2, 0x16 ;  /* 0x0000001602157836 */ /* 0x000fe20000000000 */
[----:B------:R-:W-:Y:S01]  /*8090*/  LEA.HI.X.SX32 R35, R35, R0, 0x1, P1 ;  /* 0x0000000023237211 */ /* 0x000fe200008f0eff */
[----:B------:R-:W-:Y:S01]  /*80a0*/  ULDC UR5, c[0x0][0x22c] ;  /* 0x00008b0000057ab9 */ /* 0x000fe20000000800 */
[----:B0-----:R-:W-:-:S02]  /*80b0*/  PRMT R39, R28, 0x7771, RZ ;  /* 0x000077711c277816 */ /* 0x001fc400000000ff */
        /* <DEDUP_REMOVED lines=60> */
[-C--:B------:R-:W-:Y:S01]  /*8480*/  LEA.HI.X.SX32 R33, R37, R0.reuse, 0x1, P1 ;  /* 0x0000000025217211 */ /* 0x080fe200008f0eff */
[----:B------:R-:W-:Y:S01]  /*8490*/  ULDC UR5, c[0x0][0x22c] ;  /* 0x00008b0000057ab9 */ /* 0x000fe20000000800 */
[----:B0-----:R-:W-:Y:S01]  /*84a0*/  PRMT R39, R28, 0x7773, RZ ;  /* 0x000077731c277816 */ /* 0x001fe200000000ff */
[C---:B------:R-:W-:Y:S01]  /*84b0*/  VIADD R28, R36.reuse, UR4 ;  /* 0x00000004241c7c36 */ /* 0x040fe20008000000 */
[-C--:B------:R-:W-:Y:S02]  /*84c0*/  IADD3 R34, P1, R36, R3.reuse, RZ ;  /* 0x0000000324227210 */ /* 0x080fe40007f3e0ff */
[----:B------:R-:W-:Y:S01]  /*84d0*/  PRMT R37, R29, 0x7772, RZ ;  /* 0x000077721d257816 */ /* 0x000fe200000000ff */
[----:B------:R0:W-:Y:S01]  /*84e0*/  @P3 STG.E.U8 desc[UR14][R32.64], R39 ;  /* 0x0000002720003986 */ /* 0x0001e2000c10110e */
[----:B------:R-:W-:Y:S01]  /*84f0*/  ISETP.LT.AND P3, PT, R21, UR5, !P0 ;  /* 0x0000000515007c0c */ /* 0x000fe2000c761270 */
[----:B------:R-:W-:Y:S01]  /*8500*/  VIADD R21, R2, 0x1f ;  /* 0x0000001f02157836 */ /* 0x000fe20000000000 */
[----:B------:R-:W-:Y:S01]  /*8510*/  LEA.HI.X.SX32 R35, R36, R0, 0x1, P1 ;  /* 0x0000000024237211 */ /* 0x000fe200008f0eff */
[C---:B------:R-:W-:Y:S01]  /*8520*/  VIADD R36, R28.reuse, UR4 ;  /* 0x000000041c247c36 */ /* 0x040fe20008000000 */
[----:B-1----:R-:W-:Y:S01]  /*8530*/  IADD3 R22, P1, R28, R3, RZ ;  /* 0x000000031c167210 */ /* 0x002fe20007f3e0ff */
[----:B------:R-:W-:-:S02]  /*8540*/  ULDC UR5, c[0x0][0x22c] ;  /* 0x00008b0000057ab9 */ /* 0x000fc40000000800 */
[----:B------:R1:W-:Y:S01]  /*8550*/  @P2 STG.E.U8 desc[UR14][R34.64], R37 ;  /* 0x0000002522002986 */ /* 0x0003e2000c10110e */
[----:B------:R-:W-:Y:S01]  /*8560*/  ISETP.LT.AND P2, PT, R21, UR5, !P0 ;  /* 0x0000000515007c0c */ /* 0x000fe2000c741270 */
[----:B------:R-:W-:Y:S01]  /*8570*/  VIADD R21, R2, 0x20 ;  /* 0x0000002002157836 */ /* 0x000fe20000000000 */
[----:B------:R-:W-:Y:S01]  /*8580*/  LEA.HI.X.SX32 R23, R28, R0, 0x1, P1 ;  /* 0x000000001c177211 */ /* 0x000fe200008f0eff */
[C---:B0-----:R-:W-:Y:S01]  /*8590*/  VIADD R33, R36.reuse, UR4 ;  /* 0x0000000424217c36 */ /* 0x041fe20008000000 */
[----:B------:R-:W-:Y:S01]  /*85a0*/  PRMT R39, R29, 0x7773, RZ ;  /* 0x000077731d277816 */ /* 0x000fe200000000ff */
[----:B------:R-:W-:Y:S01]  /*85b0*/  ULDC UR5, c[0x0][0x22c] ;  /* 0x00008b0000057ab9 */ /* 0x000fe20000000800 */
[----:B------:R-:W-:-:S03]  /*85c0*/  IADD3 R28, P1, R36, R3, RZ ;  /* 0x00000003241c7210 */ /* 0x000fc60007f3e0ff */
[----:B------:R0:W-:Y:S01]  /*85d0*/  @P4 STG.E.U8 desc[UR14][R22.64], R39 ;  /* 0x0000002716004986 */ /* 0x0001e2000c10110e */
[----:B------:R-:W-:Y:S01]  /*85e0*/  ISETP.LT.AND P4, PT, R21, UR5, !P0 ;  /* 0x0000000515007c0c */ /* 0x000fe2000c781270 */
[----:B------:R-:W-:Y:S01]  /*85f0*/  VIADD R21, R2, 0x21 ;  /* 0x0000002102157836 */ /* 0x000fe20000000000 */
[-C--:B------:R-:W-:Y:S01]  /*8600*/  LEA.HI.X.SX32 R29, R36, R0.reuse, 0x1, P1 ;  /* 0x00000000241d7211 */ /* 0x080fe200008f0eff */
[C---:B-1----:R-:W-:Y:S01]  /*8610*/  VIADD R34, R33.reuse, UR4 ;  /* 0x0000000421227c36 */ /* 0x042fe20008000000 */
[C---:B------:R-:W-:Y:S01]  /*8620*/  PRMT R37, R30.reuse, 0x7772, RZ ;  /* 0x000077721e257816 */ /* 0x040fe200000000ff */
[----:B------:R-:W-:Y:S01]  /*8630*/  ULDC UR5, c[0x0][0x22c] ;  /* 0x00008b0000057ab9 */ /* 0x000fe20000000800 */
[-C--:B------:R-:W-:Y:S02]  /*8640*/  IADD3 R32, P1, R33, R3.reuse, RZ ;  /* 0x0000000321207210 */ /* 0x080fe40007f3e0ff */
[----:B------:R-:W-:Y:S01]  /*8650*/  PRMT R35, R30, 0x7773, RZ ;  /* 0x000077731e237816 */ /* 0x000fe200000000ff */
[----:B------:R1:W-:Y:S01]  /*8660*/  @P6 STG.E.U8 desc[UR14][R28.64], R37 ;  /* 0x000000251c006986 */ /* 0x0003e2000c10110e */
[----:B------:R-:W-:Y:S01]  /*8670*/  ISETP.LT.AND P6, PT, R21, UR5, !P0 ;  /* 0x0000000515007c0c */ /* 0x000fe2000c7c1270 */
[----:B------:R-:W-:Y:S01]  /*8680*/  VIADD R21, R2, 0x22 ;  /* 0x0000002202157836 */ /* 0x000fe20000000000 */
[----:B------:R-:W-:Y:S01]  /*8690*/  LEA.HI.X.SX32 R33, R33, R0, 0x1, P1 ;  /* 0x0000000021217211 */ /* 0x000fe200008f0eff */
[C---:B------:R-:W-:Y:S01]  /*86a0*/  VIADD R30, R34.reuse, UR4 ;  /* 0x00000004221e7c36 */ /* 0x040fe20008000000 */
[----:B0-----:R-:W-:Y:S01]  /*86b0*/  IADD3 R22, P1, R34, R3, RZ ;  /* 0x0000000322167210 */ /* 0x001fe20007f3e0ff */
[----:B------:R-:W-:-:S02]  /*86c0*/  ULDC UR5, c[0x0][0x22c] ;  /* 0x00008b0000057ab9 */ /* 0x000fc40000000800 */
        /* <DEDUP_REMOVED lines=12> */
[C---:B0-----:R-:W-:Y:S01]  /*8790*/  VIADD R32, R34.reuse, UR4 ;  /* 0x0000000422207c36 */ /* 0x041fe20008000000 */
        /* <DEDUP_REMOVED lines=9> */
[----:B-1----:R-:W-:-:S02]  /*8830*/  PRMT R37, R24, 0x7770, RZ ;  /* 0x0000777018257816 */ /* 0x002fc400000000ff */
        /* <DEDUP_REMOVED lines=109> */
[C---:B------:R-:W-:Y:S01]  /*8f10*/  VIADD R30, R26.reuse, UR4 ;  /* 0x000000041a1e7c36 */ /* 0x040fe20008000000 */
[C---:B-1----:R-:W-:Y:S01]  /*8f20*/  PRMT R33, R27.reuse, 0x7772, RZ ;  /* 0x000077721b217816 */ /* 0x042fe200000000ff */
        /* <DEDUP_REMOVED lines=78> */
[----:B------:R-:W-:Y:S01]  /*9410*/  ULDC UR5, c[0x0][0x22c] ;  /* 0x00008b0000057ab9 */ /* 0x000fe20000000800 */
[----:B-1----:R-:W-:Y:S02]  /*9420*/  PRMT R33, R12, 0x7772, RZ ;  /* 0x000077720c217816 */ /* 0x002fe400000000ff */
[----:B------:R-:W-:-:S03]  /*9430*/  IADD3 R22, P1, R29, R3, RZ ;  /* 0x000000031d167210 */ /* 0x000fc60007f3e0ff */
[----:B------:R1:W-:Y:S01]  /*9440*/  @P2 STG.E.U8 desc[UR14][R24.64], R33 ;  /* 0x0000002118002986 */ /* 0x0003e2000c10110e */
[----:B------:R-:W-:Y:S01]  /*9450*/  ISETP.LT.AND P2, PT, R21, UR5, !P0 ;  /* 0x0000000515007c0c */ /* 0x000fe2000c741270 */
[C---:B------:R-:W-:Y:S01]  /*9460*/  VIADD R21, R29.reuse, UR4 ;  /* 0x000000041d157c36 */ /* 0x040fe20008000000 */
[-C--:B------:R-:W-:Y:S01]  /*9470*/  LEA.HI.X.SX32 R23, R29, R0.reuse, 0x1, P1 ;  /* 0x000000001d177211 */ /* 0x080fe200008f0eff */
[----:B------:R-:W-:Y:S01]  /*9480*/  ULDC UR5, c[0x0][0x22c] ;  /* 0x00008b0000057ab9 */ /* 0x000fe20000000800 */
[----:B0-----:R-:W-:Y:S01]  /*9490*/  PRMT R31, R12, 0x7773, RZ ;  /* 0x000077730c1f7816 */ /* 0x001fe200000000ff */
[----:B------:R-:W-:Y:S01]  /*94a0*/  VIADD R12, R2, 0x3e ;  /* 0x0000003e020c7836 */ /* 0x000fe20000000000 */
[CC--:B------:R-:W-:Y:S01]  /*94b0*/  IADD3 R26, P1, R21.reuse, R3.reuse, RZ ;  /* 0x00000003151a7210 */ /* 0x0c0fe20007f3e0ff */
[----:B------:R-:W-:Y:S01]  /*94c0*/  VIADD R28, R21, UR4 ;  /* 0x00000004151c7c36 */ /* 0x000fe20008000000 */
[----:B------:R-:W-:Y:S01]  /*94d0*/  PRMT R29, R13, 0x7772, RZ ;  /* 0x000077720d1d7816 */ /* 0x000fe200000000ff */
[----:B------:R0:W-:Y:S01]  /*94e0*/  @P4 STG.E.U8 desc[UR14][R22.64], R31 ;  /* 0x0000001f16004986 */ /* 0x0001e2000c10110e */
[-C--:B------:R-:W-:Y:S01]  /*94f0*/  LEA.HI.X.SX32 R27, R21, R0.reuse, 0x1, P1 ;  /* 0x00000000151b7211 */ /* 0x080fe200008f0eff */
[----:B------:R-:W-:Y:S01]  /*9500*/  VIADD R21, R28, UR4 ;  /* 0x000000041c157c36 */ /* 0x000fe20008000000 */
[----:B------:R-:W-:Y:S01]  /*9510*/  ISETP.LT.AND P4, PT, R12, UR5, !P0 ;  /* 0x000000050c007c0c */ /* 0x000fe2000c781270 */
[----:B------:R-:W-:Y:S01]  /*9520*/  VIADD R12, R2, 0x3f ;  /* 0x0000003f020c7836 */ /* 0x000fe20000000000 */
[C---:B-1----:R-:W-:Y:S01]  /*9530*/  IADD3 R24, P1, R28.reuse, R3, RZ ;  /* 0x000000031c187210 */ /* 0x042fe20007f3e0ff */
[----:B------:R-:W-:Y:S01]  /*9540*/  ULDC UR5, c[0x0][0x22c] ;  /* 0x00008b0000057ab9 */ /* 0x000fe20000000800 */
[----:B------:R1:W-:Y:S02]  /*9550*/  @P6 STG.E.U8 desc[UR14][R26.64], R29 ;  /* 0x0000001d1a006986 */ /* 0x0003e4000c10110e */
[----:B------:R-:W-:-:S02]  /*9560*/  LEA.HI.X.SX32 R25, R28, R0, 0x1, P1 ;  /* 0x000000001c197211 */ /* 0x000fc400008f0eff */
[----:B------:R-:W-:Y:S01]  /*9570*/  ISETP.LT.AND P6, PT, R12, UR5, !P0 ;  /* 0x000000050c007c0c */ /* 0x000fe2000c7c1270 */
[----:B------:R-:W-:Y:S01]  /*9580*/  ULDC UR5, c[0x0][0x22c] ;  /* 0x00008b0000057ab9 */ /* 0x000fe20000000800 */
[----:B0-----:R-:W-:Y:S01]  /*9590*/  PRMT R31, R13, 0x7773, RZ ;  /* 0x000077730d1f7816 */ /* 0x001fe200000000ff */
[C---:B------:R-:W-:Y:S01]  /*95a0*/  VIADD R13, R2.reuse, 0x40 ;  /* 0x00000040020d7836 */ /* 0x040fe20000000000 */
[C---:B------:R-:W-:Y:S01]  /*95b0*/  IADD3 R12, P1, R21.reuse, R3, RZ ;  /* 0x00000003150c7210 */ /* 0x040fe20007f3e0ff */
[----:B------:R-:W-:Y:S02]  /*95c0*/  VIADD R23, R21, UR4 ;  /* 0x0000000415177c36 */ /* 0x000fe40008000000 */
[----:B------:R0:W-:Y:S01]  /*95d0*/  @P5 STG.E.U8 desc[UR14][R24.64], R31 ;  /* 0x0000001f18005986 */ /* 0x0001e2000c10110e */
[----:B------:R-:W-:Y:S01]  /*95e0*/  ISETP.LT.AND P5, PT, R13, UR5, !P0 ;  /* 0x000000050d007c0c */ /* 0x000fe2000c7a1270 */
[----:B------:R-:W-:Y:S01]  /*95f0*/  ULDC UR5, c[0x0][0x22c] ;  /* 0x00008b0000057ab9 */ /* 0x000fe20000000800 */
[----:B------:R-:W-:Y:S01]  /*9600*/  LEA.HI.X.SX32 R13, R21, R0, 0x1, P1 ;  /* 0x00000000150d7211 */ /* 0x000fe200008f0eff */
[----:B------:R-:W-:Y:S01]  /*9610*/  VIADD R21, R2, 0x41 ;  /* 0x0000004102157836 */ /* 0x000fe20000000000 */
[----:B-1----:R-:W-:-:S02]  /*9620*/  PRMT R29, R14, 0x7772, RZ ;  /* 0x000077720e1d7816 */ /* 0x002fc400000000ff */
[-C--:B------:R-:W-:Y:S02]  /*9630*/  IADD3 R22, P1, R23, R3.reuse, RZ ;  /* 0x0000000317167210 */ /* 0x080fe40007f3e0ff */
[----:B------:R-:W-:Y:S01]  /*9640*/  PRMT R27, R14, 0x7773, RZ ;  /* 0x000077730e1b7816 */ /* 0x000fe200000000ff */
[----:B------:R1:W-:Y:S01]  /*9650*/  @P3 STG.E.U8 desc[UR14][R12.64], R29 ;  /* 0x0000001d0c003986 */ /* 0x0003e2000c10110e */
[----:B------:R-:W-:Y:S01]  /*9660*/  ISETP.LT.AND P3, PT, R21, UR5, !P0 ;  /* 0x0000000515007c0c */ /* 0x000fe2000c761270 */
[C---:B------:R-:W-:Y:S01]  /*9670*/  VIADD R21, R23.reuse, UR4 ;  /* 0x0000000417157c36 */ /* 0x040fe20008000000 */
[-C--:B------:R-:W-:Y:S01]  /*9680*/  LEA.HI.X.SX32 R23, R23, R0.reuse, 0x1, P1 ;  /* 0x0000000017177211 */ /* 0x080fe200008f0eff */
[----:B------:R-:W-:Y:S01]  /*9690*/  VIADD R14, R2, 0x42 ;  /* 0x00000042020e7836 */ /* 0x000fe20000000000 */
[----:B------:R-:W-:Y:S02]  /*96a0*/  ULDC UR5, c[0x0][0x22c] ;  /* 0x00008b0000057ab9 */ /* 0x000fe40000000800 */
[CC--:B0-----:R-:W-:Y:S01]  /*96b0*/  IADD3 R24, P1, R21.reuse, R3.reuse, RZ ;  /* 0x0000000315187210 */ /* 0x0c1fe20007f3e0ff */
[----:B------:R0:W-:Y:S01]  /*96c0*/  @P2 STG.E.U8 desc[UR14][R22.64], R27 ;  /* 0x0000001b16002986 */ /* 0x0001e2000c10110e */
[----:B------:R-:W-:Y:S01]  /*96d0*/  ISETP.LT.AND P2, PT, R14, UR5, !P0 ;  /* 0x000000050e007c0c */ /* 0x000fe2000c741270 */
[C---:B------:R-:W-:Y:S01]  /*96e0*/  VIADD R14, R21.reuse, UR4 ;  /* 0x00000004150e7c36 */ /* 0x040fe20008000000 */
[----:B------:R-:W-:Y:S01]  /*96f0*/  LEA.HI.X.SX32 R25, R21, R0, 0x1, P1 ;  /* 0x0000000015197211 */ /* 0x000fe200008f0eff */
[----:B-1----:R-:W-:Y:S01]  /*9700*/  VIADD R13, R2, 0x43 ;  /* 0x00000043020d7836 */ /* 0x002fe20000000000 */
[----:B------:R-:W-:Y:S01]  /*9710*/  PRMT R29, R15, 0x7772, RZ ;  /* 0x000077720f1d7816 */ /* 0x000fe200000000ff */
[----:B------:R-:W-:Y:S01]  /*9720*/  ULDC UR5, c[0x0][0x22c] ;  /* 0x00008b0000057ab9 */ /* 0x000fe20000000800 */
[C---:B------:R-:W-:Y:S01]  /*9730*/  IADD3 R12, P1, R14.reuse, R3, RZ ;  /* 0x000000030e0c7210 */ /* 0x040fe20007f3e0ff */
[----:B------:R-:W-:-:S02]  /*9740*/  VIADD R21, R14, UR4 ;  /* 0x000000040e157c36 */ /* 0x000fc40008000000 */
[----:B------:R3:W-:Y:S01]  /*9750*/  @P4 STG.E.U8 desc[UR14][R24.64], R29 ;  /* 0x0000001d18004986 */ /* 0x0007e2000c10110e */
[----:B------:R-:W-:Y:S01]  /*9760*/  ISETP.LT.AND P4, PT, R13, UR5, !P0 ;  /* 0x000000050d007c0c */ /* 0x000fe2000c781270 */
[----:B------:R-:W-:Y:S01]  /*9770*/  ULDC UR5, c[0x0][0x22c] ;  /* 0x00008b0000057ab9 */ /* 0x000fe20000000800 */
[----:B------:R-:W-:Y:S01]  /*9780*/  LEA.HI.X.SX32 R13, R14, R0, 0x1, P1 ;  /* 0x000000000e0d7211 */ /* 0x000fe200008f0eff */
[----:B0-----:R-:W-:Y:S01]  /*9790*/  VIADD R23, R21, UR4 ;  /* 0x0000000415177c36 */ /* 0x001fe20008000000 */
[----:B------:R-:W-:Y:S01]  /*97a0*/  PRMT R27, R15, 0x7773, RZ ;  /* 0x000077730f1b7816 */ /* 0x000fe200000000ff */
[----:B------:R-:W-:Y:S01]  /*97b0*/  VIADD R15, R2, 0x44 ;  /* 0x00000044020f7836 */ /* 0x000fe20000000000 */
[----:B------:R-:W-:-:S03]  /*97c0*/  IADD3 R14, P1, R21, R3, RZ ;  /* 0x00000003150e7210 */ /* 0x000fc60007f3e0ff */
[----:B------:R0:W-:Y:S01]  /*97d0*/  @P6 STG.E.U8 desc[UR14][R12.64], R27 ;  /* 0x0000001b0c006986 */ /* 0x0001e2000c10110e */
[----:B------:R-:W-:Y:S01]  /*97e0*/  ISETP.LT.AND P6, PT, R15, UR5, !P0 ;  /* 0x000000050f007c0c */ /* 0x000fe2000c7c1270 */
[----:B------:R-:W-:Y:S01]  /*97f0*/  ULDC UR5, c[0x0][0x22c] ;  /* 0x00008b0000057ab9 */ /* 0x000fe20000000800 */
[-C--:B------:R-:W-:Y:S01]  /*9800*/  LEA.HI.X.SX32 R15, R21, R0.reuse, 0x1, P1 ;  /* 0x00000000150f7211 */ /* 0x080fe200008f0eff */
[----:B------:R-:W-:Y:S01]  /*9810*/  VIADD R21, R2, 0x45 ;  /* 0x0000004502157836 */ /* 0x000fe20000000000 */
[C---:B---3--:R-:W-:Y:S02]  /*9820*/  PRMT R25, R8.reuse, 0x7770, RZ ;  /* 0x0000777008197816 */ /* 0x048fe400000000ff */
[-C--:B------:R-:W-:Y:S02]  /*9830*/  IADD3 R22, P1, R23, R3.reuse, RZ ;  /* 0x0000000317167210 */ /* 0x080fe40007f3e0ff */
[----:B------:R-:W-:Y:S01]  /*9840*/  PRMT R29, R8, 0x7771, RZ ;  /* 0x00007771081d7816 */ /* 0x000fe200000000ff */
[----:B------:R1:W-:Y:S01]  /*9850*/  @P5 STG.E.U8 desc[UR14][R14.64], R25 ;  /* 0x000000190e005986 */ /* 0x0003e2000c10110e */
[----:B------:R-:W-:Y:S01]  /*9860*/  ISETP.LT.AND P5, PT, R21, UR5, !P0 ;  /* 0x0000000515007c0c */ /* 0x000fe2000c7a1270 */
[C---:B------:R-:W-:Y:S01]  /*9870*/  VIADD R21, R23.reuse, UR4 ;  /* 0x0000000417157c36 */ /* 0x040fe20008000000 */
[-C--:B------:R-:W-:Y:S01]  /*9880*/  LEA.HI.X.SX32 R23, R23, R0.reuse, 0x1, P1 ;  /* 0x0000000017177211 */ /* 0x080fe200008f0eff */
[C---:B0-----:R-:W-:Y:S01]  /*9890*/  VIADD R13, R2.reuse, 0x46 ;  /* 0x00000046020d7836 */ /* 0x041fe20000000000 */
[----:B------:R-:W-:Y:S01]  /*98a0*/  ULDC UR5, c[0x0][0x22c] ;  /* 0x00008b0000057ab9 */ /* 0x000fe20000000800 */
[C---:B------:R-:W-:Y:S01]  /*98b0*/  VIADD R24, R21.reuse, UR4 ;  /* 0x0000000415187c36 */ /* 0x040fe20008000000 */
[-C--:B------:R-:W-:Y:S01]  /*98c0*/  IADD3 R12, P1, R21, R3.reuse, RZ ;  /* 0x00000003150c7210 */ /* 0x080fe20007f3e0ff */
[----:B------:R0:W-:Y:S01]  /*98d0*/  @P3 STG.E.U8 desc[UR14][R22.64], R29 ;  /* 0x0000001d16003986 */ /* 0x0001e2000c10110e */
[----:B------:R-:W-:Y:S01]  /*98e0*/  ISETP.LT.AND P3, PT, R13, UR5, !P0 ;  /* 0x000000050d007c0c */ /* 0x000fe2000c761270 */
[----:B------:R-:W-:Y:S01]  /*98f0*/  ULDC UR5, c[0x0][0x22c] ;  /* 0x00008b0000057ab9 */ /* 0x000fe20000000800 */
[----:B------:R-:W-:Y:S01]  /*9900*/  LEA.HI.X.SX32 R13, R21, R0, 0x1, P1 ;  /* 0x00000000150d7211 */ /* 0x000fe200008f0eff */
[----:B-1----:R-:W-:Y:S01]  /*9910*/  VIADD R15, R2, 0x47 ;  /* 0x00000047020f7836 */ /* 0x002fe20000000000 */
[----:B------:R-:W-:Y:S01]  /*9920*/  PRMT R27, R9, 0x7770, RZ ;  /* 0x00007770091b7816 */ /* 0x000fe200000000ff */
[C---:B------:R-:W-:Y:S01]  /*9930*/  VIADD R25, R24.reuse, UR4 ;  /* 0x0000000418197c36 */ /* 0x040fe20008000000 */
[----:B------:R-:W-:Y:S01]  /*9940*/  IADD3 R14, P1, R24, R3, RZ ;  /* 0x00000003180e7210 */ /* 0x000fe20007f3e0ff */
[----:B------:R-:W-:-:S02]  /*9950*/  VIADD R21, R2, 0x48 ;  /* 0x0000004802157836 */ /* 0x000fc40000000000 */
[----:B------:R1:W-:Y:S01]  /*9960*/  @P2 STG.E.U8 desc[UR14][R12.64], R27 ;  /* 0x0000001b0c002986 */ /* 0x0003e2000c10110e */
[----:B------:R-:W-:Y:S01]  /*9970*/  ISETP.LT.AND P2, PT, R15, UR5, !P0 ;  /* 0x000000050f007c0c */ /* 0x000fe2000c741270 */
[----:B------:R-:W-:Y:S01]  /*9980*/  ULDC UR5, c[0x0][0x22c] ;  /* 0x00008b0000057ab9 */ /* 0x000fe20000000800 */
[----:B------:R-:W-:Y:S02]  /*9990*/  LEA.HI.X.SX32 R15, R24, R0, 0x1, P1 ;  /* 0x00000000180f7211 */ /* 0x000fe400008f0eff */
[----:B0-----:R-:W-:Y:S02]  /*99a0*/  PRMT R29, R9, 0x7771, RZ ;  /* 0x00007771091d7816 */ /* 0x001fe400000000ff */
[----:B------:R-:W-:-:S03]  /*99b0*/  IADD3 R22, P1, R25, R3, RZ ;  /* 0x0000000319167210 */ /* 0x000fc60007f3e0ff */
[----:B------:R0:W-:Y:S01]  /*99c0*/  @P4 STG.E.U8 desc[UR14][R14.64], R29 ;  /* 0x0000001d0e004986 */ /* 0x0001e2000c10110e */
[----:B------:R-:W-:Y:S01]  /*99d0*/  ISETP.LT.AND P4, PT, R21, UR5, !P0 ;  /* 0x0000000515007c0c */ /* 0x000fe2000c781270 */
[C---:B------:R-:W-:Y:S01]  /*99e0*/  VIADD R21, R25.reuse, UR4 ;  /* 0x0000000419157c36 */ /* 0x040fe20008000000 */
[-C--:B------:R-:W-:Y:S01]  /*99f0*/  LEA.HI.X.SX32 R23, R25, R0.reuse, 0x1, P1 ;  /* 0x0000000019177211 */ /* 0x080fe200008f0eff */
[----:B-1----:R-:W-:Y:S01]  /*9a00*/  VIADD R13, R2, 0x49 ;  /* 0x00000049020d7836 */ /* 0x002fe20000000000 */
[----:B------:R-:W-:Y:S01]  /*9a10*/  PRMT R27, R10, 0x7770, RZ ;  /* 0x000077700a1b7816 */ /* 0x000fe200000000ff */
[----:B------:R-:W-:Y:S01]  /*9a20*/  ULDC UR5, c[0x0][0x22c] ;  /* 0x00008b0000057ab9 */ /* 0x000fe20000000800 */
[CC--:B------:R-:W-:Y:S01]  /*9a30*/  IADD3 R12, P1, R21.reuse, R3.reuse, RZ ;  /* 0x00000003150c7210 */ /* 0x0c0fe20007f3e0ff */
[----:B------:R-:W-:Y:S02]  /*9a40*/  VIADD R24, R21, UR4 ;  /* 0x0000000415187c36 */ /* 0x000fe40008000000 */
[----:B------:R1:W-:Y:S01]  /*9a50*/  @P6 STG.E.U8 desc[UR14][R22.64], R27 ;  /* 0x0000001b16006986 */ /* 0x0003e2000c10110e */
[----:B------:R-:W-:Y:S01]  /*9a60*/  ISETP.LT.AND P6, PT, R13, UR5, !P0 ;  /* 0x000000050d007c0c */ /* 0x000fe2000c7c1270 */
[----:B0-----:R-:W-:Y:S01]  /*9a70*/  VIADD R15, R2, 0x4a ;  /* 0x0000004a020f7836 */ /* 0x001fe20000000000 */
[----:B------:R-:W-:Y:S01]  /*9a80*/  LEA.HI.X.SX32 R13, R21, R0, 0x1, P1 ;  /* 0x00000000150d7211 */ /* 0x000fe200008f0eff */
[----:B------:R-:W-:Y:S01]  /*9a90*/  ULDC UR5, c[0x0][0x22c] ;  /* 0x00008b0000057ab9 */ /* 0x000fe20000000800 */
        /* <DEDUP_REMOVED lines=8> */
[----:B-1----:R-:W-:Y:S02]  /*9b20*/  PRMT R27, R11, 0x7770, RZ ;  /* 0x000077700b1b7816 */ /* 0x002fe400000000ff */
[----:B------:R-:W-:-:S03]  /*9b30*/  IADD3 R22, P1, R25, R3, RZ ;  /* 0x0000000319167210 */ /* 0x000fc60007f3e0ff */
[----:B------:R1:W-:Y:S01]  /*9b40*/  @P3 STG.E.U8 desc[UR14][R14.64], R27 ;  /* 0x0000001b0e003986 */ /* 0x0003e2000c10110e */
[----:B------:R-:W-:Y:S01]  /*9b50*/  ISETP.LT.AND P3, PT, R21, UR5, !P0 ;  /* 0x0000000515007c0c */ /* 0x000fe2000c761270 */
[C---:B------:R-:W-:Y:S01]  /*9b60*/  VIADD R21, R25.reuse, UR4 ;  /* 0x0000000419157c36 */ /* 0x040fe20008000000 */
[-C--:B------:R-:W-:Y:S01]  /*9b70*/  LEA.HI.X.SX32 R23, R25, R0.reuse, 0x1, P1 ;  /* 0x0000000019177211 */ /* 0x080fe200008f0eff */
[C---:B0-----:R-:W-:Y:S01]  /*9b80*/  VIADD R13, R2.reuse, 0x4c ;  /* 0x0000004c020d7836 */ /* 0x041fe20000000000 */
[----:B------:R-:W-:Y:S01]  /*9b90*/  PRMT R25, R11, 0x7771, RZ ;  /* 0x000077710b197816 */ /* 0x000fe200000000ff */
[----:B------:R-:W-:Y:S01]  /*9ba0*/  ULDC UR5, c[0x0][0x22c] ;  /* 0x00008b0000057ab9 */ /* 0x000fe20000000800 */
[CC--:B------:R-:W-:Y:S01]  /*9bb0*/  IADD3 R12, P1, R21.reuse, R3.reuse, RZ ;  /* 0x00000003150c7210 */ /* 0x0c0fe20007f3e0ff */
[----:B------:R-:W-:Y:S02]  /*9bc0*/  VIADD R24, R21, UR4 ;  /* 0x0000000415187c36 */ /* 0x000fe40008000000 */
[----:B------:R0:W-:Y:S01]  /*9bd0*/  @P2 STG.E.U8 desc[UR14][R22.64], R25 ;  /* 0x0000001916002986 */ /* 0x0001e2000c10110e */
[----:B------:R-:W-:Y:S01]  /*9be0*/  ISETP.LT.AND P2, PT, R13, UR5, !P0 ;  /* 0x000000050d007c0c */ /* 0x000fe2000c741270 */
[----:B-1----:R-:W-:Y:S01]  /*9bf0*/  VIADD R15, R2, 0x4d ;  /* 0x0000004d020f7836 */ /* 0x002fe20000000000 */
[----:B------:R-:W-:Y:S01]  /*9c00*/  LEA.HI.X.SX32 R13, R21, R0, 0x1, P1 ;  /* 0x00000000150d7211 */ /* 0x000fe200008f0eff */
[----:B------:R-:W-:Y:S01]  /*9c10*/  VIADD R21, R24, UR4 ;  /* 0x0000000418157c36 */ /* 0x000fe20008000000 */
[----:B------:R-:W-:Y:S01]  /*9c20*/  PRMT R27, R8, 0x7772, RZ ;  /* 0x00007772081b7816 */ /* 0x000fe200000000ff */
[----:B------:R-:W-:Y:S01]  /*9c30*/  ULDC UR5, c[0x0][0x22c] ;  /* 0x00008b0000057ab9 */ /* 0x000fe20000000800 */
[----:B------:R-:W-:-:S03]  /*9c40*/  IADD3 R14, P1, R24, R3, RZ ;  /* 0x00000003180e7210 */ /* 0x000fc60007f3e0ff */
[----:B------:R1:W-:Y:S01]  /*9c50*/  @P4 STG.E.U8 desc[UR14][R12.64], R27 ;  /* 0x0000001b0c004986 */ /* 0x0003e2000c10110e */
[----:B------:R-:W-:Y:S01]  /*9c60*/  ISETP.LT.AND P4, PT, R15, UR5, !P0 ;  /* 0x000000050f007c0c */ /* 0x000fe2000c781270 */
[----:B------:R-:W-:Y:S01]  /*9c70*/  ULDC UR5, c[0x0][0x22c] ;  /* 0x00008b0000057ab9 */ /* 0x000fe20000000800 */
[----:B------:R-:W-:Y:S01]  /*9c80*/  LEA.HI.X.SX32 R15, R24, R0, 0x1, P1 ;  /* 0x00000000180f7211 */ /* 0x000fe200008f0eff */
[C---:B------:R-:W-:Y:S01]  /*9c90*/  VIADD R24, R21.reuse, UR4 ;  /* 0x0000000415187c36 */ /* 0x040fe20008000000 */
[----:B0-----:R-:W-:Y:S01]  /*9ca0*/  PRMT R25, R8, 0x7773, RZ ;  /* 0x0000777308197816 */ /* 0x001fe200000000ff */
[----:B------:R-:W-:Y:S01]  /*9cb0*/  VIADD R8, R2, 0x4e ;  /* 0x0000004e02087836 */ /* 0x000fe20000000000 */
[----:B------:R-:W-:-:S03]  /*9cc0*/  IADD3 R22, P1, R21, R3, RZ ;  /* 0x0000000315167210 */ /* 0x000fc60007f3e0ff */
[----:B------:R0:W-:Y:S01]  /*9cd0*/  @P6 STG.E.U8 desc[UR14][R14.64], R25 ;  /* 0x000000190e006986 */ /* 0x0001e2000c10110e */
[----:B------:R-:W-:Y:S01]  /*9ce0*/  LEA.HI.X.SX32 R23, R21, R0, 0x1, P1 ;  /* 0x0000000015177211 */ /* 0x000fe200008f0eff */
[----:B------:R-:W-:Y:S01]  /*9cf0*/  VIADD R21, R24, UR4 ;  /* 0x0000000418157c36 */ /* 0x000fe20008000000 */
[----:B------:R-:W-:Y:S01]  /*9d00*/  ISETP.LT.AND P6, PT, R8, UR5, !P0 ;  /* 0x0000000508007c0c */ /* 0x000fe2000c7c1270 */
[----:B------:R-:W-:Y:S01]  /*9d10*/  VIADD R8, R2, 0x4f ;  /* 0x0000004f02087836 */ /* 0x000fe20000000000 */
[----:B-1----:R-:W-:Y:S01]  /*9d20*/  PRMT R27, R9, 0x7772, RZ ;  /* 0x00007772091b7816 */ /* 0x002fe200000000ff */
[----:B------:R-:W-:Y:S01]  /*9d30*/  ULDC UR5, c[0x0][0x22c] ;  /* 0x00008b0000057ab9 */ /* 0x000fe20000000800 */
[----:B------:R-:W-:-:S03]  /*9d40*/  IADD3 R12, P1, R24, R3, RZ ;  /* 0x00000003180c7210 */ /* 0x000fc60007f3e0ff */
[----:B------:R1:W-:Y:S01]  /*9d50*/  @P5 STG.E.U8 desc[UR14][R22.64], R27 ;  /* 0x0000001b16005986 */ /* 0x0003e2000c10110e */
[-C--:B------:R-:W-:Y:S01]  /*9d60*/  LEA.HI.X.SX32 R13, R24, R0.reuse, 0x1, P1 ;  /* 0x00000000180d7211 */ /* 0x080fe200008f0eff */
[----:B------:R-:W-:Y:S01]  /*9d70*/  VIADD R24, R21, UR4 ;  /* 0x0000000415187c36 */ /* 0x000fe20008000000 */
[----:B0-----:R-:W-:Y:S01]  /*9d80*/  PRMT R25, R9, 0x7773, RZ ;  /* 0x0000777309197816 */ /* 0x001fe200000000ff */
[----:B------:R-:W-:Y:S01]  /*9d90*/  VIADD R9, R2, 0x50 ;  /* 0x0000005002097836 */ /* 0x000fe20000000000 */
[----:B------:R-:W-:Y:S01]  /*9da0*/  ISETP.LT.AND P5, PT, R8, UR5, !P0 ;  /* 0x0000000508007c0c */ /* 0x000fe2000c7a1270 */
[----:B------:R-:W-:Y:S01]  /*9db0*/  ULDC UR5, c[0x0][0x22c] ;  /* 0x00008b0000057ab9 */ /* 0x000fe20000000800 */
[-C--:B------:R-:W-:Y:S01]  /*9dc0*/  IADD3 R8, P1, R21, R3.reuse, RZ ;  /* 0x0000000315087210 */ /* 0x080fe20007f3e0ff */
[----:B------:R0:W-:Y:S01]  /*9dd0*/  @P3 STG.E.U8 desc[UR14][R12.64], R25 ;  /* 0x000000190c003986 */ /* 0x0001e2000c10110e */
[----:B------:R-:W-:Y:S01]  /*9de0*/  ISETP.LT.AND P3, PT, R9, UR5, !P0 ;  /* 0x0000000509007c0c */ /* 0x000fe2000c761270 */
[----:B------:R-:W-:Y:S01]  /*9df0*/  VIADD R15, R2, 0x51 ;  /* 0x00000051020f7836 */ /* 0x000fe20000000000 */
[----:B------:R-:W-:Y:S01]  /*9e00*/  LEA.HI.X.SX32 R9, R21, R0, 0x1, P1 ;  /* 0x0000000015097211 */ /* 0x000fe200008f0eff */
[----:B------:R-:W-:Y:S01]  /*9e10*/  ULDC UR5, c[0x0][0x22c] ;  /* 0x00008b0000057ab9 */ /* 0x000fe20000000800 */
[----:B-1----:R-:W-:Y:S01]  /*9e20*/  PRMT R23, R10, 0x7772, RZ ;  /* 0x000077720a177816 */ /* 0x002fe200000000ff */
[----:B------:R-:W-:Y:S01]  /*9e30*/  VIADD R21, R2, 0x52 ;  /* 0x0000005202157836 */ /* 0x000fe20000000000 */
[----:B------:R-:W-:-:S02]  /*9e40*/  IADD3 R14, P1, R24, R3, RZ ;  /* 0x00000003180e7210 */ /* 0x000fc40007f3e0ff */
[----:B------:R-:W-:Y:S01]  /*9e50*/  PRMT R27, R10, 0x7773, RZ ;  /* 0x000077730a1b7816 */ /* 0x000fe200000000ff */
[----:B------:R1:W-:Y:S01]  /*9e60*/  @P2 STG.E.U8 desc[UR14][R8.64], R23 ;  /* 0x0000001708002986 */ /* 0x0003e2000c10110e */
[----:B------:R-:W-:Y:S01]  /*9e70*/  ISETP.LT.AND P2, PT, R15, UR5, !P0 ;  /* 0x000000050f007c0c */ /* 0x000fe2000c741270 */
[----:B------:R-:W-:Y:S01]  /*9e80*/  ULDC UR5, c[0x0][0x22c] ;  /* 0x00008b0000057ab9 */ /* 0x000fe20000000800 */
[C---:B------:R-:W-:Y:S01]  /*9e90*/  LEA.HI.X.SX32 R15, R24.reuse, R0, 0x1, P1 ;  /* 0x00000000180f7211 */ /* 0x040fe200008f0eff */
[----:B------:R-:W-:Y:S01]  /*9ea0*/  VIADD R24, R24, UR4 ;  /* 0x0000000418187c36 */ /* 0x000fe20008000000 */
[----:B0-----:R-:W-:Y:S01]  /*9eb0*/  PRMT R25, R11, 0x7772, RZ ;  /* 0x000077720b197816 */ /* 0x001fe200000000ff */
[----:B------:R-:W-:Y:S01]  /*9ec0*/  VIADD R12, R2, 0x53 ;  /* 0x00000053020c7836 */ /* 0x000fe20000000000 */
[----:B------:R-:W-:Y:S01]  /*9ed0*/  ISETP.LT.AND P1, PT, R21, UR5, !P0 ;  /* 0x0000000515007c0c */ /* 0x000fe2000c721270 */
[----:B------:R0:W-:Y:S01]  /*9ee0*/  @P4 STG.E.U8 desc[UR14][R14.64], R27 ;  /* 0x0000001b0e004986 */ /* 0x0001e2000c10110e */
[C---:B------:R-:W-:Y:S01]  /*9ef0*/  IADD3 R10, P4, R24.reuse, R3, RZ ;  /* 0x00000003180a7210 */ /* 0x040fe20007f9e0ff */
[----:B------:R-:W-:Y:S01]  /*9f00*/  VIADD R13, R24, UR4 ;  /* 0x00000004180d7c36 */ /* 0x000fe20008000000 */
[----:B------:R-:W-:Y:S01]  /*9f10*/  ULDC UR5, c[0x0][0x22c] ;  /* 0x00008b0000057ab9 */ /* 0x000fe20000000800 */
[----:B-1----:R-:W-:-:S02]  /*9f20*/  PRMT R23, R11, 0x7773, RZ ;  /* 0x000077730b177816 */ /* 0x002fc400000000ff */
[-C--:B------:R-:W-:Y:S01]  /*9f30*/  LEA.HI.X.SX32 R11, R24, R0.reuse, 0x1, P4 ;  /* 0x00000000180b7211 */ /* 0x080fe200020f0eff */
[C---:B------:R-:W-:Y:S01]  /*9f40*/  VIADD R21, R13.reuse, UR4 ;  /* 0x000000040d157c36 */ /* 0x040fe20008000000 */
[CC--:B------:R-:W-:Y:S01]  /*9f50*/  IADD3 R8, P4, R13.reuse, R3.reuse, RZ ;  /* 0x000000030d087210 */ /* 0x0c0fe20007f9e0ff */
[----:B------:R-:W-:Y:S02]  /*9f60*/  ULDC UR4, c[0x0][0x248] ;  /* 0x0000920000047ab9 */ /* 0x000fe40000000800 */
[----:B------:R1:W-:Y:S01]  /*9f70*/  @P6 STG.E.U8 desc[UR14][R10.64], R25 ;  /* 0x000000190a006986 */ /* 0x0003e2000c10110e */
[----:B------:R-:W-:Y:S01]  /*9f80*/  LEA.HI.X.SX32 R9, R13, R0, 0x1, P4 ;  /* 0x000000000d097211 */ /* 0x000fe200020f0eff */
[----:B0-----:R-:W-:Y:S01]  /*9f90*/  VIADD R14, R2, 0x54 ;  /* 0x00000054020e7836 */ /* 0x001fe20000000000 */
[----:B------:R-:W-:Y:S01]  /*9fa0*/  ISETP.LT.AND P4, PT, R12, UR5, !P0 ;  /* 0x000000050c007c0c */ /* 0x000fe2000c781270 */
[----:B------:R-:W-:Y:S01]  /*9fb0*/  ULDC UR5, c[0x0][0x22c] ;  /* 0x00008b0000057ab9 */ /* 0x000fe20000000800 */
[----:B------:R-:W-:Y:S01]  /*9fc0*/  IADD3 R12, P6, R21, R3, RZ ;  /* 0x00000003150c7210 */ /* 0x000fe20007fde0ff */
[----:B------:R0:W-:Y:S01]  /*9fd0*/  @P5 STG.E.U8 desc[UR14][R8.64], R23 ;  /* 0x0000001708005986 */ /* 0x0001e2000c10110e */
[----:B----4-:R-:W-:-:S02]  /*9fe0*/  PRMT R27, R16, 0x7770, RZ ;  /* 0x00007770101b7816 */ /* 0x010fc400000000ff */
[CC--:B------:R-:W-:Y:S01]  /*9ff0*/  LEA.HI.X.SX32 R13, R21.reuse, R0.reuse, 0x1, P6 ;  /* 0x00000000150d7211 */ /* 0x0c0fe200030f0eff */
[----:B------:R-:W-:Y:S01]  /*a000*/  VIADD R21, R21, UR4 ;  /* 0x0000000415157c36 */ /* 0x000fe20008000000 */
[----:B------:R-:W-:Y:S01]  /*a010*/  ULDC UR4, c[0x0][0x248] ;  /* 0x0000920000047ab9 */ /* 0x000fe20000000800 */
[----:B------:R-:W-:Y:S01]  /*a020*/  ISETP.LT.AND P6, PT, R14, UR5, !P0 ;  /* 0x000000050e007c0c */ /* 0x000fe2000c7c1270 */
[----:B-1----:R-:W-:Y:S01]  /*a030*/  VIADD R10, R2, 0x55 ;  /* 0x00000055020a7836 */ /* 0x002fe20000000000 */
[----:B------:R1:W-:Y:S01]  /*a040*/  @P3 STG.E.U8 desc[UR14][R12.64], R27 ;  /* 0x0000001b0c003986 */ /* 0x0003e2000c10110e */
[C---:B------:R-:W-:Y:S01]  /*a050*/  VIADD R14, R21.reuse, UR4 ;  /* 0x00000004150e7c36 */ /* 0x040fe20008000000 */
[----:B------:R-:W-:Y:S01]  /*a060*/  PRMT R15, R16, 0x7771, RZ ;  /* 0x00007771100f7816 */ /* 0x000fe200000000ff */
[----:B------:R-:W-:Y:S01]  /*a070*/  ULDC UR5, c[0x0][0x22c] ;  /* 0x00008b0000057ab9 */ /* 0x000fe20000000800 */
[CC--:B0-----:R-:W-:Y:S01]  /*a080*/  IADD3 R8, P3, R21.reuse, R3.reuse, RZ ;  /* 0x0000000315087210 */ /* 0x0c1fe20007f7e0ff */
[----:B------:R-:W-:Y:S01]  /*a090*/  VIADD R11, R2, 0x56 ;  /* 0x00000056020b7836 */ /* 0x000fe20000000000 */
[----:B------:R-:W-:Y:S01]  /*a0a0*/  ISETP.LT.AND P5, PT, R10, UR5, !P0 ;  /* 0x000000050a007c0c */ /* 0x000fe2000c7a1270 */
[----:B------:R-:W-:Y:S01]  /*a0b0*/  ULDC UR4, c[0x0][0x22c] ;  /* 0x00008b0000047ab9 */ /* 0x000fe20000000800 */
[----:B------:R-:W-:Y:S01]  /*a0c0*/  LEA.HI.X.SX32 R9, R21, R0, 0x1, P3 ;  /* 0x0000000015097211 */ /* 0x000fe200018f0eff */
[----:B------:R-:W-:Y:S01]  /*a0d0*/  ULDC UR5, c[0x0][0x22c] ;  /* 0x00008b0000057ab9 */ /* 0x000fe20000000800 */
[----:B------:R-:W-:-:S02]  /*a0e0*/  IADD3 R10, P3, R14, R3, RZ ;  /* 0x000000030e0a7210 */ /* 0x000fc40007f7e0ff */
[----:B------:R-:W-:Y:S01]  /*a0f0*/  PRMT R21, R17, 0x7770, RZ ;  /* 0x0000777011157816 */ /* 0x000fe200000000ff */
[----:B------:R0:W-:Y:S01]  /*a100*/  @P2 STG.E.U8 desc[UR14][R8.64], R15 ;  /* 0x0000000f08002986 */ /* 0x0001e2000c10110e */
[----:B------:R-:W-:Y:S01]  /*a110*/  ISETP.LT.AND P2, PT, R11, UR4, !P0 ;  /* 0x000000040b007c0c */ /* 0x000fe2000c741270 */
[----:B------:R-:W-:Y:S01]  /*a120*/  ULDC UR4, c[0x0][0x248] ;  /* 0x0000920000047ab9 */ /* 0x000fe20000000800 */
[C---:B------:R-:W-:Y:S01]  /*a130*/  LEA.HI.X.SX32 R11, R14.reuse, R0, 0x1, P3 ;  /* 0x000000000e0b7211 */ /* 0x040fe200018f0eff */
[----:B------:R-:W-:Y:S01]  /*a140*/  VIADD R14, R14, UR4 ;  /* 0x000000040e0e7c36 */ /* 0x000fe20008000000 */
[----:B------:R-:W-:Y:S01]  /*a150*/  ULDC UR4, c[0x0][0x22c] ;  /* 0x00008b0000047ab9 */ /* 0x000fe20000000800 */
[----:B-1----:R-:W-:Y:S01]  /*a160*/  VIADD R13, R2, 0x57 ;  /* 0x00000057020d7836 */ /* 0x002fe20000000000 */
[----:B------:R-:W-:Y:S01]  /*a170*/  PRMT R25, R18, 0x7770, RZ ;  /* 0x0000777012197816 */ /* 0x000fe200000000ff */
[----:B------:R1:W-:Y:S01]  /*a180*/  @P1 STG.E.U8 desc[UR14][R10.64], R21 ;  /* 0x000000150a001986 */ /* 0x0003e2000c10110e */
[----:B------:R-:W-:-:S02]  /*a190*/  IADD3 R12, P1, R14, R3, RZ ;  /* 0x000000030e0c7210 */ /* 0x000fc40007f3e0ff */
[----:B------:R-:W-:Y:S01]  /*a1a0*/  ISETP.LT.AND P3, PT, R13, UR4, !P0 ;  /* 0x000000040d007c0c */ /* 0x000fe2000c761270 */
[----:B------:R-:W-:Y:S01]  /*a1b0*/  ULDC UR4, c[0x0][0x248] ;  /* 0x0000920000047ab9 */ /* 0x000fe20000000800 */
[----:B0-----:R-:W-:Y:S01]  /*a1c0*/  VIADD R8, R2, 0x58 ;  /* 0x0000005802087836 */ /* 0x001fe20000000000 */
[C---:B------:R-:W-:Y:S01]  /*a1d0*/  LEA.HI.X.SX32 R13, R14.reuse, R0, 0x1, P1 ;  /* 0x000000000e0d7211 */ /* 0x040fe200008f0eff */
[----:B------:R-:W-:Y:S01]  /*a1e0*/  VIADD R9, R14, UR4 ;  /* 0x000000040e097c36 */ /* 0x000fe20008000000 */
[----:B------:R-:W-:Y:S01]  /*a1f0*/  PRMT R15, R17, 0x7771, RZ ;  /* 0x00007771110f7816 */ /* 0x000fe200000000ff */
[----:B------:R-:W-:Y:S01]  /*a200*/  ULDC UR4, c[0x0][0x248] ;  /* 0x0000920000047ab9 */ /* 0x000fe20000000800 */
[----:B------:R-:W-:Y:S01]  /*a210*/  ISETP.LT.AND P1, PT, R8, UR5, !P0 ;  /* 0x0000000508007c0c */ /* 0x000fe2000c721270 */
[----:B------:R-:W-:Y:S01]  /*a220*/  ULDC UR5, c[0x0][0x248] ;  /* 0x0000920000057ab9 */ /* 0x000fe20000000800 */
[C---:B-1----:R-:W-:Y:S01]  /*a230*/  VIADD R11, R9.reuse, UR4 ;  /* 0x00000004090b7c36 */ /* 0x042fe20008000000 */
[----:B------:R0:W-:Y:S01]  /*a240*/  @P4 STG.E.U8 desc[UR14][R12.64], R15 ;  /* 0x0000000f0c004986 */ /* 0x0001e2000c10110e */
[----:B------:R-:W-:Y:S01]  /*a250*/  IADD3 R8, P4, R9, R3, RZ ;  /* 0x0000000309087210 */ /* 0x000fe20007f9e0ff */
[----:B------:R-:W-:Y:S01]  /*a260*/  VIADD R14, R2, 0x59 ;  /* 0x00000059020e7836 */ /* 0x000fe20000000000 */
[----:B------:R-:W-:Y:S01]  /*a270*/  ULDC UR4, c[0x0][0x22c] ;  /* 0x00008b0000047ab9 */ /* 0x000fe20000000800 */
[----:B------:R-:W-:-:S02]  /*a280*/  PRMT R23, R18, 0x7771, RZ ;  /* 0x0000777112177816 */ /* 0x000fc400000000ff */
[-C--:B------:R-:W-:Y:S02]  /*a290*/  LEA.HI.X.SX32 R9, R9, R0.reuse, 0x1, P4 ;  /* 0x0000000009097211 */ /* 0x080fe400020f0eff */
[-C--:B------:R-:W-:Y:S02]  /*a2a0*/  IADD3 R10, P4, R11, R3.reuse, RZ ;  /* 0x000000030b0a7210 */ /* 0x080fe40007f9e0ff */
[----:B------:R-:W-:Y:S01]  /*a2b0*/  PRMT R21, R19, 0x7770, RZ ;  /* 0x0000777013157816 */ /* 0x000fe200000000ff */
[----:B------:R1:W-:Y:S01]  /*a2c0*/  @P6 STG.E.U8 desc[UR14][R8.64], R25 ;  /* 0x0000001908006986 */ /* 0x0003e2000c10110e */
[C---:B0-----:R-:W-:Y:S01]  /*a2d0*/  VIADD R15, R11.reuse, UR5 ;  /* 0x000000050b0f7c36 */ /* 0x041fe20008000000 */
[-C--:B------:R-:W-:Y:S01]  /*a2e0*/  LEA.HI.X.SX32 R11, R11, R0.reuse, 0x1, P4 ;  /* 0x000000000b0b7211 */ /* 0x080fe200020f0eff */
[----:B------:R-:W-:Y:S01]  /*a2f0*/  ULDC UR5, c[0x0][0x22c] ;  /* 0x00008b0000057ab9 */ /* 0x000fe20000000800 */
[----:B------:R-:W-:Y:S01]  /*a300*/  ISETP.LT.AND P4, PT, R14, UR4, !P0 ;  /* 0x000000040e007c0c */ /* 0x000fe2000c781270 */
[----:B------:R-:W-:Y:S01]  /*a310*/  ULDC UR4, c[0x0][0x248] ;  /* 0x0000920000047ab9 */ /* 0x000fe20000000800 */
[CC--:B------:R-:W-:Y:S01]  /*a320*/  IADD3 R12, P6, R15.reuse, R3.reuse, RZ ;  /* 0x000000030f0c7210 */ /* 0x0c0fe20007fde0ff */
[----:B------:R-:W-:Y:S01]  /*a330*/  VIADD R14, R2, 0x5a ;  /* 0x0000005a020e7836 */ /* 0x000fe20000000000 */
[----:B------:R0:W-:Y:S02]  /*a340*/  @P5 STG.E.U8 desc[UR14][R10.64], R23 ;  /* 0x000000170a005986 */ /* 0x0001e4000c10110e */
[CC--:B------:R-:W-:Y:S01]  /*a350*/  LEA.HI.X.SX32 R13, R15.reuse, R0.reuse, 0x1, P6 ;  /* 0x000000000f0d7211 */ /* 0x0c0fe200030f0eff */
[----:B------:R-:W-:Y:S01]  /*a360*/  VIADD R15, R15, UR4 ;  /* 0x000000040f0f7c36 */ /* 0x000fe20008000000 */
[----:B------:R-:W-:Y:S01]  /*a370*/  ISETP.LT.AND P6, PT, R14, UR5, !P0 ;  /* 0x000000050e007c0c */ /* 0x000fe2000c7c1270 */
[C---:B-1----:R-:W-:Y:S01]  /*a380*/  VIADD R9, R2.reuse, 0x5b ;  /* 0x0000005b02097836 */ /* 0x042fe20000000000 */
[----:B------:R-:W-:Y:S01]  /*a390*/  ULDC UR5, c[0x0][0x22c] ;  /* 0x00008b0000057ab9 */ /* 0x000fe20000000800 */
[----:B------:R1:W-:Y:S01]  /*a3a0*/  @P2 STG.E.U8 desc[UR14][R12.64], R21 ;  /* 0x000000150c002986 */ /* 0x0003e2000c10110e */
[-C--:B------:R-:W-:Y:S01]  /*a3b0*/  IADD3 R8, P2, R15, R3.reuse, RZ ;  /* 0x000000030f087210 */ /* 0x080fe20007f5e0ff */
[----:B------:R-:W-:Y:S01]  /*a3c0*/  ULDC UR4, c[0x0][0x248] ;  /* 0x0000920000047ab9 */ /* 0x000fe20000000800 */
[----:B------:R-:W-:Y:S01]  /*a3d0*/  ISETP.LT.AND P5, PT, R9, UR5, !P0 ;  /* 0x0000000509007c0c */ /* 0x000fe2000c7a1270 */
[C---:B------:R-:W-:Y:S01]  /*a3e0*/  VIADD R14, R15.reuse, UR4 ;  /* 0x000000040f0e7c36 */ /* 0x040fe20008000000 */
[-C--:B------:R-:W-:Y:S01]  /*a3f0*/  LEA.HI.X.SX32 R9, R15, R0.reuse, 0x1, P2 ;  /* 0x000000000f097211 */ /* 0x080fe200010f0eff */
[----:B0-----:R-:W-:Y:S01]  /*a400*/  VIADD R11, R2, 0x5c ;  /* 0x0000005c020b7836 */ /* 0x001fe20000000000 */
[----:B------:R-:W-:Y:S01]  /*a410*/  PRMT R15, R19, 0x7771, RZ ;  /* 0x00007771130f7816 */ /* 0x000fe200000000ff */
[----:B------:R-:W-:Y:S01]  /*a420*/  ULDC UR4, c[0x0][0x22c] ;  /* 0x00008b0000047ab9 */ /* 0x000fe20000000800 */
[C---:B------:R-:W-:Y:S01]  /*a430*/  IADD3 R10, P2, R14.reuse, R3, RZ ;  /* 0x000000030e0a7210 */ /* 0x040fe20007f5e0ff */
[----:B------:R-:W-:Y:S01]  /*a440*/  ULDC UR5, c[0x0][0x22c] ;  /* 0x00008b0000057ab9 */ /* 0x000fe20000000800 */
[----:B------:R-:W-:Y:S01]  /*a450*/  PRMT R23, R17, 0x7772, RZ ;  /* 0x0000777211177816 */ /* 0x000fe200000000ff */
[----:B------:R0:W-:Y:S01]  /*a460*/  @P3 STG.E.U8 desc[UR14][R8.64], R15 ;  /* 0x0000000f08003986 */ /* 0x0001e2000c10110e */
[----:B------:R-:W-:Y:S01]  /*a470*/  ISETP.LT.AND P3, PT, R11, UR4, !P0 ;  /* 0x000000040b007c0c */ /* 0x000fe2000c761270 */
[----:B------:R-:W-:Y:S01]  /*a480*/  ULDC UR4, c[0x0][0x248] ;  /* 0x0000920000047ab9 */ /* 0x000fe20000000800 */
[C---:B------:R-:W-:Y:S01]  /*a490*/  LEA.HI.X.SX32 R11, R14.reuse, R0, 0x1, P2 ;  /* 0x000000000e0b7211 */ /* 0x040fe200010f0eff */
[----:B------:R-:W-:Y:S01]  /*a4a0*/  VIADD R14, R14, UR4 ;  /* 0x000000040e0e7c36 */ /* 0x000fe20008000000 */
[----:B-1----:R-:W-:Y:S01]  /*a4b0*/  PRMT R21, R16, 0x7772, RZ ;  /* 0x0000777210157816 */ /* 0x002fe200000000ff */
[----:B------:R-:W-:Y:S01]  /*a4c0*/  VIADD R13, R2, 0x5d ;  /* 0x0000005d020d7836 */ /* 0x000fe20000000000 */
[----:B------:R-:W-:Y:S01]  /*a4d0*/  ULDC UR4, c[0x0][0x22c] ;  /* 0x00008b0000047ab9 */ /* 0x000fe20000000800 */
[----:B------:R-:W-:-:S02]  /*a4e0*/  PRMT R17, R17, 0x7773, RZ ;  /* 0x0000777311117816 */ /* 0x000fc400000000ff */
[----:B------:R1:W-:Y:S01]  /*a4f0*/  @P1 STG.E.U8 desc[UR14][R10.64], R21 ;  /* 0x000000150a001986 */ /* 0x0003e2000c10110e */
[-C--:B------:R-:W-:Y:S01]  /*a500*/  IADD3 R12, P1, R14, R3.reuse, RZ ;  /* 0x000000030e0c7210 */ /* 0x080fe20007f3e0ff */
[----:B0-----:R-:W-:Y:S01]  /*a510*/  VIADD R8, R2, 0x5e ;  /* 0x0000005e02087836 */ /* 0x001fe20000000000 */
[----:B------:R-:W-:Y:S01]  /*a520*/  ISETP.LT.AND P2, PT, R13, UR4, !P0 ;  /* 0x000000040d007c0c */ /* 0x000fe2000c741270 */
[----:B------:R-:W-:Y:S01]  /*a530*/  ULDC UR4, c[0x0][0x248] ;  /* 0x0000920000047ab9 */ /* 0x000fe20000000800 */
[CC--:B------:R-:W-:Y:S01]  /*a540*/  LEA.HI.X.SX32 R13, R14.reuse, R0.reuse, 0x1, P1 ;  /* 0x000000000e0d7211 */ /* 0x0c0fe200008f0eff */
[----:B------:R-:W-:Y:S01]  /*a550*/  VIADD R9, R14, UR4 ;  /* 0x000000040e097c36 */ /* 0x000fe20008000000 */
[----:B------:R-:W-:Y:S01]  /*a560*/  PRMT R15, R16, 0x7773, RZ ;  /* 0x00007773100f7816 */ /* 0x000fe200000000ff */
[----:B------:R-:W-:Y:S01]  /*a570*/  ULDC UR4, c[0x0][0x248] ;  /* 0x0000920000047ab9 */ /* 0x000fe20000000800 */
[----:B------:R-:W-:Y:S01]  /*a580*/  ISETP.LT.AND P1, PT, R8, UR5, !P0 ;  /* 0x0000000508007c0c */ /* 0x000fe2000c721270 */
[----:B------:R-:W-:Y:S01]  /*a590*/  ULDC UR5, c[0x0][0x248] ;  /* 0x0000920000057ab9 */ /* 0x000fe20000000800 */
[----:B------:R-:W-:Y:S01]  /*a5a0*/  VIADD R14, R2, 0x5f ;  /* 0x0000005f020e7836 */ /* 0x000fe20000000000 */
[----:B------:R0:W-:Y:S01]  /*a5b0*/  @P4 STG.E.U8 desc[UR14][R12.64], R15 ;  /* 0x0000000f0c004986 */ /* 0x0001e2000c10110e */
[C---:B------:R-:W-:Y:S01]  /*a5c0*/  IADD3 R8, P4, R9.reuse, R3, RZ ;  /* 0x0000000309087210 */ /* 0x040fe20007f9e0ff */
[C---:B-1----:R-:W-:Y:S01]  /*a5d0*/  VIADD R11, R9.reuse, UR4 ;  /* 0x00000004090b7c36 */ /* 0x042fe20008000000 */
[----:B------:R-:W-:Y:S01]  /*a5e0*/  ULDC UR4, c[0x0][0x22c] ;  /* 0x00008b0000047ab9 */ /* 0x000fe20000000800 */
[----:B------:R-:W-:Y:S01]  /*a5f0*/  PRMT R21, R18, 0x7772, RZ ;  /* 0x0000777212157816 */ /* 0x000fe200000000ff */
[----:B------:R-:W-:Y:S01]  /*a600*/  VIADD R16, R2, 0x7e ;  /* 0x0000007e02107836 */ /* 0x000fe20000000000 */
[----:B------:R-:W-:-:S02]  /*a610*/  LEA.HI.X.SX32 R9, R9, R0, 0x1, P4 ;  /* 0x0000000009097211 */ /* 0x000fc400020f0eff */
[----:B------:R-:W-:-:S03]  /*a620*/  IADD3 R10, P4, R11, R3, RZ ;  /* 0x000000030b0a7210 */ /* 0x000fc60007f9e0ff */
        /* <DEDUP_REMOVED lines=23> */
[CC--:B------:R-:W-:Y:S01]  /*a7a0*/  IADD3 R10, P3, R14.reuse, R3.reuse, RZ ;  /* 0x000000030e0a7210 */ /* 0x0c0fe20007f7e0ff */
[----:B------:R-:W-:Y:S01]  /*a7b0*/  ULDC UR5, c[0x0][0x22c] ;  /* 0x00008b0000057ab9 */ /* 0x000fe20000000800 */
        /* <DEDUP_REMOVED lines=14> */
[CC--:B------:R-:W-:Y:S01]  /*a8a0*/  LEA.HI.X.SX32 R13, R14.reuse, R0.reuse, 0x1, P1 ;  /* 0x000000000e0d7211 */ /* 0x0c0fe200008f0eff */
[----:B------:R-:W-:Y:S01]  /*a8b0*/  VIADD R9, R14, UR4 ;  /* 0x000000040e097c36 */ /* 0x000fe20008000000 */
[----:B------:R-:W-:Y:S01]  /*a8c0*/  ULDC UR4, c[0x0][0x248] ;  /* 0x0000920000047ab9 */ /* 0x000fe20000000800 */
[----:B------:R-:W-:Y:S01]  /*a8d0*/  PRMT R23, R4, 0x7770, RZ ;  /* 0x0000777004177816 */ /* 0x000fe200000000ff */
[----:B------:R-:W-:Y:S01]  /*a8e0*/  VIADD R14, R2, 0x65 ;  /* 0x00000065020e7836 */ /* 0x000fe20000000000 */
[----:B------:R-:W-:Y:S01]  /*a8f0*/  ISETP.LT.AND P1, PT, R8, UR5, !P0 ;  /* 0x0000000508007c0c */ /* 0x000fe2000c721270 */
[----:B------:R0:W-:Y:S01]  /*a900*/  @P4 STG.E.U8 desc[UR14][R12.64], R19 ;  /* 0x000000130c004986 */ /* 0x0001e2000c10110e */
[CC--:B------:R-:W-:Y:S01]  /*a910*/  IADD3 R8, P4, R9.reuse, R3.reuse, RZ ;  /* 0x0000000309087210 */ /* 0x0c0fe20007f9e0ff */
[C---:B-1----:R-:W-:Y:S01]  /*a920*/  VIADD R11, R9.reuse, UR4 ;  /* 0x00000004090b7c36 */ /* 0x042fe20008000000 */
[----:B------:R-:W-:Y:S01]  /*a930*/  ULDC UR5, c[0x0][0x248] ;  /* 0x0000920000057ab9 */ /* 0x000fe20000000800 */
[----:B------:R-:W-:Y:S01]  /*a940*/  ULDC UR4, c[0x0][0x22c] ;  /* 0x00008b0000047ab9 */ /* 0x000fe20000000800 */
[-C--:B------:R-:W-:Y:S01]  /*a950*/  LEA.HI.X.SX32 R9, R9, R0.reuse, 0x1, P4 ;  /* 0x0000000009097211 */ /* 0x080fe200020f0eff */
[C---:B------:R-:W-:Y:S01]  /*a960*/  VIADD R15, R11.reuse, UR5 ;  /* 0x000000050b0f7c36 */ /* 0x040fe20008000000 */
[C---:B------:R-:W-:Y:S01]  /*a970*/  IADD3 R10, P4, R11.reuse, R3, RZ ;  /* 0x000000030b0a7210 */ /* 0x040fe20007f9e0ff */
[----:B------:R-:W-:Y:S01]  /*a980*/  ULDC UR5, c[0x0][0x22c] ;  /* 0x00008b0000057ab9 */ /* 0x000fe20000000800 */
[----:B------:R-:W-:Y:S01]  /*a990*/  PRMT R21, R4, 0x7771, RZ ;  /* 0x0000777104157816 */ /* 0x000fe200000000ff */
[----:B------:R1:W-:Y:S01]  /*a9a0*/  @P6 STG.E.U8 desc[UR14][R8.64], R23 ;  /* 0x0000001708006986 */ /* 0x0003e2000c10110e */
[----:B------:R-:W-:-:S02]  /*a9b0*/  LEA.HI.X.SX32 R11, R11, R0, 0x1, P4 ;  /* 0x000000000b0b7211 */ /* 0x000fc400020f0eff */
[CC--:B0-----:R-:W-:Y:S02]  /*a9c0*/  IADD3 R12, P6, R15.reuse, R3.reuse, RZ ;  /* 0x000000030f0c7210 */ /* 0x0c1fe40007fde0ff */
[----:B------:R-:W-:Y:S01]  /*a9d0*/  ISETP.LT.AND P4, PT, R14, UR4, !P0 ;  /* 0x000000040e007c0c */ /* 0x000fe2000c781270 */
[----:B------:R-:W-:Y:S01]  /*a9e0*/  ULDC UR4, c[0x0][0x248] ;  /* 0x0000920000047ab9 */ /* 0x000fe20000000800 */
[-C--:B------:R-:W-:Y:S01]  /*a9f0*/  LEA.HI.X.SX32 R13, R15, R0.reuse, 0x1, P6 ;  /* 0x000000000f0d7211 */ /* 0x080fe200030f0eff */
[C---:B------:R-:W-:Y:S01]  /*aa00*/  VIADD R14, R2.reuse, 0x66 ;  /* 0x00000066020e7836 */ /* 0x040fe20000000000 */
[----:B------:R-:W-:Y:S01]  /*aa10*/  PRMT R17, R5, 0x7770, RZ ;  /* 0x0000777005117816 */ /* 0x000fe200000000ff */
[----:B------:R-:W-:Y:S01]  /*aa20*/  VIADD R15, R15, UR4 ;  /* 0x000000040f0f7c36 */ /* 0x000fe20008000000 */
[----:B------:R0:W-:Y:S01]  /*aa30*/  @P5 STG.E.U8 desc[UR14][R10.64], R21 ;  /* 0x000000150a005986 */ /* 0x0001e2000c10110e */
[----:B-1----:R-:W-:Y:S01]  /*aa40*/  VIADD R9, R2, 0x67 ;  /* 0x0000006702097836 */ /* 0x002fe20000000000 */
[----:B------:R-:W-:Y:S01]  /*aa50*/  ISETP.LT.AND P6, PT, R14, UR5, !P0 ;  /* 0x000000050e007c0c */ /* 0x000fe2000c7c1270 */
[----:B------:R-:W-:Y:S01]  /*aa60*/  ULDC UR5, c[0x0][0x22c] ;  /* 0x00008b0000057ab9 */ /* 0x000fe20000000800 */
[----:B------:R1:W-:Y:S01]  /*aa70*/  @P2 STG.E.U8 desc[UR14][R12.64], R17 ;  /* 0x000000110c002986 */ /* 0x0003e2000c10110e */
[-C--:B------:R-:W-:Y:S01]  /*aa80*/  IADD3 R8, P2, R15, R3.reuse, RZ ;  /* 0x000000030f087210 */ /* 0x080fe20007f5e0ff */
[----:B------:R-:W-:Y:S01]  /*aa90*/  ULDC UR4, c[0x0][0x248] ;  /* 0x0000920000047ab9 */ /* 0x000fe20000000800 */
[----:B------:R-:W-:Y:S01]  /*aaa0*/  ISETP.LT.AND P5, PT, R9, UR5, !P0 ;  /* 0x0000000509007c0c */ /* 0x000fe2000c7a1270 */
[C---:B------:R-:W-:Y:S01]  /*aab0*/  VIADD R14, R15.reuse, UR4 ;  /* 0x000000040f0e7c36 */ /* 0x040fe20008000000 */
[-C--:B------:R-:W-:Y:S01]  /*aac0*/  LEA.HI.X.SX32 R9, R15, R0.reuse, 0x1, P2 ;  /* 0x000000000f097211 */ /* 0x080fe200010f0eff */
[----:B------:R-:W-:Y:S01]  /*aad0*/  ULDC UR4, c[0x0][0x22c] ;  /* 0x00008b0000047ab9 */ /* 0x000fe20000000800 */
[----:B------:R-:W-:Y:S01]  /*aae0*/  PRMT R15, R5, 0x7771, RZ ;  /* 0x00007771050f7816 */ /* 0x000fe200000000ff */
[----:B0-----:R-:W-:Y:S01]  /*aaf0*/  VIADD R11, R2, 0x68 ;  /* 0x00000068020b7836 */ /* 0x001fe20000000000 */
        /* <DEDUP_REMOVED lines=17> */
[C---:B------:R-:W-:Y:S01]  /*ac10*/  LEA.HI.X.SX32 R13, R14.reuse, R0, 0x1, P1 ;  /* 0x000000000e0d7211 */ /* 0x040fe200008f0eff */
        /* <DEDUP_REMOVED lines=8> */
[----:B-1----:R-:W-:Y:S01]  /*aca0*/  VIADD R11, R9, UR4 ;  /* 0x00000004090b7c36 */ /* 0x002fe20008000000 */
[----:B------:R-:W-:Y:S01]  /*acb0*/  ULDC UR4, c[0x0][0x22c] ;  /* 0x00008b0000047ab9 */ /* 0x000fe20000000800 */
[----:B------:R-:W-:-:S02]  /*acc0*/  PRMT R17, R7, 0x7771, RZ ;  /* 0x0000777107117816 */ /* 0x000fc400000000ff */
[----:B------:R-:W-:Y:S02]  /*acd0*/  LEA.HI.X.SX32 R9, R9, R0, 0x1, P4 ;  /* 0x0000000009097211 */ /* 0x000fe400020f0eff */
        /* <DEDUP_REMOVED lines=13> */
[----:B-1----:R-:W-:Y:S01]  /*adb0*/  VIADD R9, R2, 0x6d ;  /* 0x0000006d02097836 */ /* 0x002fe20000000000 */
[----:B------:R-:W-:Y:S01]  /*adc0*/  ULDC UR5, c[0x0][0x22c] ;  /* 0x00008b0000057ab9 */ /* 0x000fe20000000800 */
[----:B------:R-:W-:Y:S01]  /*add0*/  ULDC UR4, c[0x0][0x248] ;  /* 0x0000920000047ab9 */ /* 0x000fe20000000800 */
[-C--:B------:R-:W-:Y:S01]  /*ade0*/  IADD3 R8, P5, R15, R3.reuse, RZ ;  /* 0x000000030f087210 */ /* 0x080fe20007fbe0ff */
[----:B------:R1:W-:Y:S01]  /*adf0*/  @P3 STG.E.U8 desc[UR14][R12.64], R19 ;  /* 0x000000130c003986 */ /* 0x0003e2000c10110e */
[----:B------:R-:W-:Y:S01]  /*ae00*/  ISETP.LT.AND P3, PT, R9, UR5, !P0 ;  /* 0x0000000509007c0c */ /* 0x000fe2000c761270 */
[C---:B------:R-:W-:Y:S01]  /*ae10*/  VIADD R14, R15.reuse, UR4 ;  /* 0x000000040f0e7c36 */ /* 0x040fe20008000000 */
[-C--:B------:R-:W-:Y:S01]  /*ae20*/  LEA.HI.X.SX32 R9, R15, R0.reuse, 0x1, P5 ;  /* 0x000000000f097211 */ /* 0x080fe200028f0eff */
[----:B------:R-:W-:Y:S01]  /*ae30*/  ULDC UR4, c[0x0][0x22c] ;  /* 0x00008b0000047ab9 */ /* 0x000fe20000000800 */
[----:B0-----:R-:W-:Y:S01]  /*ae40*/  PRMT R17, R4, 0x7773, RZ ;  /* 0x0000777304117816 */ /* 0x001fe200000000ff */
[----:B------:R-:W-:Y:S01]  /*ae50*/  VIADD R4, R2, 0x6e ;  /* 0x0000006e02047836 */ /* 0x000fe20000000000 */
[-C--:B------:R-:W-:Y:S01]  /*ae60*/  IADD3 R10, P5, R14, R3.reuse, RZ ;  /* 0x000000030e0a7210 */ /* 0x080fe20007fbe0ff */
[----:B------:R-:W-:Y:S01]  /*ae70*/  ULDC UR5, c[0x0][0x22c] ;  /* 0x00008b0000057ab9 */ /* 0x000fe20000000800 */
[C---:B------:R-:W-:Y:S01]  /*ae80*/  PRMT R15, R5.reuse, 0x7772, RZ ;  /* 0x00007772050f7816 */ /* 0x040fe200000000ff */
[----:B------:R-:W-:Y:S01]  /*ae90*/  @P2 STG.E.U8 desc[UR14][R8.64], R17 ;  /* 0x0000001108002986 */ /* 0x000fe2000c10110e */
[----:B------:R-:W-:Y:S01]  /*aea0*/  ISETP.LT.AND P2, PT, R4, UR4, !P0 ;  /* 0x0000000404007c0c */ /* 0x000fe2000c741270 */
[----:B------:R-:W-:Y:S01]  /*aeb0*/  ULDC UR4, c[0x0][0x248] ;  /* 0x0000920000047ab9 */ /* 0x000fe20000000800 */
[C---:B------:R-:W-:Y:S01]  /*aec0*/  LEA.HI.X.SX32 R11, R14.reuse, R0, 0x1, P5 ;  /* 0x000000000e0b7211 */ /* 0x040fe200028f0eff */
[----:B------:R-:W-:Y:S01]  /*aed0*/  VIADD R14, R14, UR4 ;  /* 0x000000040e0e7c36 */ /* 0x000fe20008000000 */
[----:B------:R-:W-:Y:S01]  /*aee0*/  ULDC UR4, c[0x0][0x22c] ;  /* 0x00008b0000047ab9 */ /* 0x000fe20000000800 */
[----:B------:R-:W-:Y:S01]  /*aef0*/  VIADD R4, R2, 0x6f ;  /* 0x0000006f02047836 */ /* 0x000fe20000000000 */
[----:B-1----:R-:W-:Y:S01]  /*af00*/  PRMT R19, R5, 0x7773, RZ ;  /* 0x0000777305137816 */ /* 0x002fe200000000ff */
[----:B------:R0:W-:Y:S01]  /*af10*/  @P1 STG.E.U8 desc[UR14][R10.64], R15 ;  /* 0x0000000f0a001986 */ /* 0x0001e2000c10110e */
[----:B------:R-:W-:-:S02]  /*af20*/  IADD3 R12, P5, R14, R3, RZ ;  /* 0x000000030e0c7210 */ /* 0x000fc40007fbe0ff */
[----:B------:R-:W-:Y:S01]  /*af30*/  ISETP.LT.AND P1, PT, R4, UR4, !P0 ;  /* 0x0000000404007c0c */ /* 0x000fe2000c721270 */
[----:B------:R-:W-:Y:S01]  /*af40*/  ULDC UR4, c[0x0][0x248] ;  /* 0x0000920000047ab9 */ /* 0x000fe20000000800 */
[----:B------:R-:W-:Y:S01]  /*af50*/  VIADD R4, R2, 0x70 ;  /* 0x0000007002047836 */ /* 0x000fe20000000000 */
[C---:B------:R-:W-:Y:S01]  /*af60*/  LEA.HI.X.SX32 R13, R14.reuse, R0, 0x1, P5 ;  /* 0x000000000e0d7211 */ /* 0x040fe200028f0eff */
[----:B------:R-:W-:Y:S01]  /*af70*/  VIADD R14, R14, UR4 ;  /* 0x000000040e0e7c36 */ /* 0x000fe20008000000 */
[----:B------:R-:W-:Y:S01]  /*af80*/  ULDC UR4, c[0x0][0x248] ;  /* 0x0000920000047ab9 */ /* 0x000fe20000000800 */
[----:B------:R-:W1:Y:S01]  /*af90*/  LDS.128 R20, [R20] ;  /* 0x0000000014147984 */ /* 0x000e620000000c00 */
[----:B------:R-:W-:Y:S01]  /*afa0*/  ISETP.LT.AND P5, PT, R4, UR5, !P0 ;  /* 0x0000000504007c0c */ /* 0x000fe2000c7a1270 */
[----:B------:R-:W-:Y:S01]  /*afb0*/  ULDC UR5, c[0x0][0x22c] ;  /* 0x00008b0000057ab9 */ /* 0x000fe20000000800 */
[C---:B0-----:R-:W-:Y:S01]  /*afc0*/  VIADD R11, R14.reuse, UR4 ;  /* 0x000000040e0b7c36 */ /* 0x041fe20008000000 */
[----:B------:R0:W-:Y:S01]  /*afd0*/  @P4 STG.E.U8 desc[UR14][R12.64], R19 ;  /* 0x000000130c004986 */ /* 0x0001e2000c10110e */
[----:B------:R-:W-:Y:S01]  /*afe0*/  IADD3 R4, P4, R14, R3, RZ ;  /* 0x000000030e047210 */ /* 0x000fe20007f9e0ff */
[----:B------:R-:W-:Y:S01]  /*aff0*/  VIADD R10, R2, 0x71 ;  /* 0x00000071020a7836 */ /* 0x000fe20000000000 */
[----:B------:R-:W-:Y:S01]  /*b000*/  ULDC UR4, c[0x0][0x22c] ;  /* 0x00008b0000047ab9 */ /* 0x000fe20000000800 */
[----:B------:R-:W-:-:S02]  /*b010*/  PRMT R15, R6, 0x7772, RZ ;  /* 0x00007772060f7816 */ /* 0x000fc400000000ff */
[-C--:B------:R-:W-:Y:S02]  /*b020*/  LEA.HI.X.SX32 R5, R14, R0.reuse, 0x1, P4 ;  /* 0x000000000e057211 */ /* 0x080fe400020f0eff */
[CC--:B------:R-:W-:Y:S02]  /*b030*/  IADD3 R8, P4, R11.reuse, R3.reuse, RZ ;  /* 0x000000030b087210 */ /* 0x0c0fe40007f9e0ff */
[----:B------:R-:W-:Y:S01]  /*b040*/  PRMT R17, R6, 0x7773, RZ ;  /* 0x0000777306117816 */ /* 0x000fe200000000ff */
[----:B------:R2:W-:Y:S01]  /*b050*/  @P6 STG.E.U8 desc[UR14][R4.64], R15 ;  /* 0x0000000f04006986 */ /* 0x0005e2000c10110e */
[CC--:B------:R-:W-:Y:S01]  /*b060*/  LEA.HI.X.SX32 R9, R11.reuse, R0.reuse, 0x1, P4 ;  /* 0x000000000b097211 */ /* 0x0c0fe200020f0eff */
[----:B------:R-:W-:Y:S01]  /*b070*/  VIADD R6, R2, 0x72 ;  /* 0x0000007202067836 */ /* 0x000fe20000000000 */
[----:B------:R-:W-:Y:S01]  /*b080*/  ISETP.LT.AND P4, PT, R10, UR4, !P0 ;  /* 0x000000040a007c0c */ /* 0x000fe2000c781270 */
[----:B------:R-:W-:Y:S02]  /*b090*/  ULDC UR4, c[0x0][0x248] ;  /* 0x0000920000047ab9 */ /* 0x000fe40000000800 */
[----:B------:R-:W-:Y:S01]  /*b0a0*/  VIADD R11, R11, UR4 ;  /* 0x000000040b0b7c36 */ /* 0x000fe20008000000 */
[----:B------:R-:W-:Y:S01]  /*b0b0*/  ULDC UR4, c[0x0][0x248] ;  /* 0x0000920000047ab9 */ /* 0x000fe20000000800 */
[----:B------:R3:W-:Y:S01]  /*b0c0*/  @P3 STG.E.U8 desc[UR14][R8.64], R17 ;  /* 0x0000001108003986 */ /* 0x0007e2000c10110e */
[----:B------:R-:W-:Y:S01]  /*b0d0*/  ISETP.LT.AND P3, PT, R6, UR5, !P0 ;  /* 0x0000000506007c0c */ /* 0x000fe2000c761270 */
[C---:B0-----:R-:W-:Y:S01]  /*b0e0*/  VIADD R12, R11.reuse, UR4 ;  /* 0x000000040b0c7c36 */ /* 0x041fe20008000000 */
[----:B------:R-:W-:Y:S01]  /*b0f0*/  IADD3 R10, P6, R11, R3, RZ ;  /* 0x000000030b0a7210 */ /* 0x000fe20007fde0ff */
[----:B------:R-:W-:Y:S01]  /*b100*/  VIADD R6, R2, 0x73 ;  /* 0x0000007302067836 */ /* 0x000fe20000000000 */
[----:B------:R-:W-:Y:S01]  /*b110*/  ULDC UR4, c[0x0][0x22c] ;  /* 0x00008b0000047ab9 */ /* 0x000fe20000000800 */
[----:B--2---:R-:W-:Y:S01]  /*b120*/  PRMT R15, R7, 0x7773, RZ ;  /* 0x00007773070f7816 */ /* 0x004fe200000000ff */
[----:B------:R-:W-:Y:S01]  /*b130*/  ULDC UR5, c[0x0][0x22c] ;  /* 0x00008b0000057ab9 */ /* 0x000fe20000000800 */
[----:B------:R-:W-:-:S02]  /*b140*/  LEA.HI.X.SX32 R11, R11, R0, 0x1, P6 ;  /* 0x000000000b0b7211 */ /* 0x000fc400030f0eff */
[----:B------:R-:W-:Y:S02]  /*b150*/  IADD3 R4, P6, R12, R3, RZ ;  /* 0x000000030c047210 */ /* 0x000fe40007fde0ff */
[----:B---3--:R-:W-:Y:S01]  /*b160*/  PRMT R9, R7, 0x7772, RZ ;  /* 0x0000777207097816 */ /* 0x008fe200000000ff */
[----:B------:R-:W-:Y:S01]  /*b170*/  VIADD R7, R2, 0x74 ;  /* 0x0000007402077836 */ /* 0x000fe20000000000 */
[----:B------:R-:W-:-:S03]  /*b180*/  LEA.HI.X.SX32 R5, R12, R0, 0x1, P6 ;  /* 0x000000000c057211 */ /* 0x000fc600030f0eff */
[----:B------:R0:W-:Y:S01]  /*b190*/  @P2 STG.E.U8 desc[UR14][R10.64], R9 ;  /* 0x000000090a002986 */ /* 0x0001e2000c10110e */
[----:B------:R-:W-:Y:S01]  /*b1a0*/  ISETP.LT.AND P2, PT, R6, UR4, !P0 ;  /* 0x0000000406007c0c */ /* 0x000fe2000c741270 */
[----:B------:R-:W-:Y:S01]  /*b1b0*/  ULDC UR4, c[0x0][0x248] ;  /* 0x0000920000047ab9 */ /* 0x000fe20000000800 */
[----:B-1----:R-:W-:Y:S01]  /*b1c0*/  PRMT R25, R21, 0x7773, RZ ;  /* 0x0000777315197816 */ /* 0x002fe200000000ff */
[----:B------:R-:W-:Y:S01]  /*b1d0*/  VIADD R12, R12, UR4 ;  /* 0x000000040c0c7c36 */ /* 0x000fe20008000000 */
[----:B------:R-:W-:Y:S01]  /*b1e0*/  ULDC UR4, c[0x0][0x248] ;  /* 0x0000920000047ab9 */ /* 0x000fe20000000800 */
[----:B------:R1:W-:Y:S01]  /*b1f0*/  @P1 STG.E.U8 desc[UR14][R4.64], R15 ;  /* 0x0000000f04001986 */ /* 0x0003e2000c10110e */
[----:B------:R-:W-:Y:S01]  /*b200*/  ISETP.LT.AND P1, PT, R7, UR5, !P0 ;  /* 0x0000000507007c0c */ /* 0x000fe2000c721270 */
[C---:B------:R-:W-:Y:S01]  /*b210*/  VIADD R13, R12.reuse, UR4 ;  /* 0x000000040c0d7c36 */ /* 0x040fe20008000000 */
[----:B------:R-:W-:Y:S01]  /*b220*/  IADD3 R6, P6, R12, R3, RZ ;  /* 0x000000030c067210 */ /* 0x000fe20007fde0ff */
[----:B------:R-:W-:Y:S01]  /*b230*/  ULDC UR4, c[0x0][0x22c] ;  /* 0x00008b0000047ab9 */ /* 0x000fe20000000800 */
[----:B------:R-:W-:Y:S01]  /*b240*/  ULDC UR5, c[0x0][0x22c] ;  /* 0x00008b0000057ab9 */ /* 0x000fe20000000800 */
[----:B0-----:R-:W-:-:S02]  /*b250*/  PRMT R11, R20, 0x7771, RZ ;  /* 0x00007771140b7816 */ /* 0x001fc400000000ff */
[-C--:B------:R-:W-:Y:S02]  /*b260*/  LEA.HI.X.SX32 R7, R12, R0.reuse, 0x1, P6 ;  /* 0x000000000c077211 */ /* 0x080fe400030f0eff */
[CC--:B------:R-:W-:Y:S02]  /*b270*/  IADD3 R8, P6, R13.reuse, R3.reuse, RZ ;  /* 0x000000030d087210 */ /* 0x0c0fe40007fde0ff */
[----:B-1----:R-:W-:Y:S01]  /*b280*/  PRMT R15, R20, 0x7770, RZ ;  /* 0x00007770140f7816 */ /* 0x002fe200000000ff */
[C---:B------:R-:W-:Y:S01]  /*b290*/  VIADD R4, R2.reuse, 0x75 ;  /* 0x0000007502047836 */ /* 0x040fe20000000000 */
[C---:B------:R-:W-:Y:S01]  /*b2a0*/  LEA.HI.X.SX32 R9, R13.reuse, R0, 0x1, P6 ;  /* 0x000000000d097211 */ /* 0x040fe200030f0eff */
[----:B------:R-:W-:Y:S01]  /*b2b0*/  VIADD R5, R2, 0x76 ;  /* 0x0000007602057836 */ /* 0x000fe20000000000 */
[----:B------:R-:W-:Y:S01]  /*b2c0*/  PRMT R19, R22, 0x7772, RZ ;  /* 0x0000777216137816 */ /* 0x000fe200000000ff */
[----:B------:R0:W-:Y:S01]  /*b2d0*/  @P5 STG.E.U8 desc[UR14][R6.64], R15 ;  /* 0x0000000f06005986 */ /* 0x0001e2000c10110e */
[----:B------:R-:W-:Y:S01]  /*b2e0*/  ISETP.LT.AND P5, PT, R4, UR4, !P0 ;  /* 0x0000000404007c0c */ /* 0x000fe2000c7a1270 */
[----:B------:R-:W-:Y:S01]  /*b2f0*/  ULDC UR4, c[0x0][0x248] ;  /* 0x0000920000047ab9 */ /* 0x000fe20000000800 */
[----:B------:R-:W-:Y:S01]  /*b300*/  PRMT R17, R22, 0x7773, RZ ;  /* 0x0000777316117816 */ /* 0x000fe200000000ff */
        /* <DEDUP_REMOVED lines=10> */
[-C--:B------:R-:W-:Y:S01]  /*b3b0*/  IADD3 R6, P6, R10, R3.reuse, RZ ;  /* 0x000000030a067210 */ /* 0x080fe20007fde0ff */
[----:B-1----:R-:W-:Y:S02]  /*b3c0*/  VIADD R8, R2, 0x77 ;  /* 0x0000007702087836 */ /* 0x002fe40000000000 */
[----:B------:R0:W-:Y:S01]  /*b3d0*/  @P3 STG.E.U8 desc[UR14][R4.64], R15 ;  /* 0x0000000f04003986 */ /* 0x0001e2000c10110e */
[-C--:B------:R-:W-:Y:S01]  /*b3e0*/  LEA.HI.X.SX32 R7, R10, R0.reuse, 0x1, P6 ;  /* 0x000000000a077211 */ /* 0x080fe200030f0eff */
[----:B------:R-:W-:Y:S01]  /*b3f0*/  VIADD R9, R2, 0x78 ;  /* 0x0000007802097836 */ /* 0x000fe20000000000 */
[C---:B------:R-:W-:Y:S02]  /*b400*/  PRMT R13, R21.reuse, 0x7771, RZ ;  /* 0x00007771150d7816 */ /* 0x040fe400000000ff */
        /* <DEDUP_REMOVED lines=10> */
[----:B0-----:R-:W-:Y:S01]  /*b4b0*/  PRMT R15, R22, 0x7770, RZ ;  /* 0x00007770160f7816 */ /* 0x001fe200000000ff */
[----:B------:R-:W-:Y:S01]  /*b4c0*/  ULDC UR5, c[0x0][0x22c] ;  /* 0x00008b0000057ab9 */ /* 0x000fe20000000800 */
[----:B------:R-:W-:-:S02]  /*b4d0*/  LEA.HI.X.SX32 R9, R10, R0, 0x1, P6 ;  /* 0x000000000a097211 */ /* 0x000fc400030f0eff */
[CC--:B------:R-:W-:Y:S01]  /*b4e0*/  IADD3 R4, P6, R11.reuse, R3.reuse, RZ ;  /* 0x000000030b047210 */ /* 0x0c0fe20007fde0ff */
[C---:B-1----:R-:W-:Y:S02]  /*b4f0*/  VIADD R6, R2.reuse, 0x79 ;  /* 0x0000007902067836 */ /* 0x042fe40000000000 */
[----:B------:R0:W-:Y:S01]  /*b500*/  @P1 STG.E.U8 desc[UR14][R8.64], R15 ;  /* 0x0000000f08001986 */ /* 0x0001e2000c10110e */
[CC--:B------:R-:W-:Y:S01]  /*b510*/  LEA.HI.X.SX32 R5, R11.reuse, R0.reuse, 0x1, P6 ;  /* 0x000000000b057211 */ /* 0x0c0fe200030f0eff */
[----:B------:R-:W-:Y:S01]  /*b520*/  VIADD R7, R2, 0x7a ;  /* 0x0000007a02077836 */ /* 0x000fe20000000000 */
[----:B------:R-:W-:Y:S02]  /*b530*/  PRMT R13, R22, 0x7771, RZ ;  /* 0x00007771160d7816 */ /* 0x000fe400000000ff */
[----:B------:R-:W-:Y:S01]  /*b540*/  ISETP.LT.AND P1, PT, R6, UR4, !P0 ;  /* 0x0000000406007c0c */ /* 0x000fe2000c721270 */
[----:B------:R-:W-:Y:S02]  /*b550*/  ULDC UR4, c[0x0][0x248] ;  /* 0x0000920000047ab9 */ /* 0x000fe40000000800 */
        /* <DEDUP_REMOVED lines=10> */
[-C--:B------:R-:W-:Y:S01]  /*b600*/  IADD3 R8, P6, R10, R3.reuse, RZ ;  /* 0x000000030a087210 */ /* 0x080fe20007fde0ff */
[----:B-1----:R-:W-:Y:S02]  /*b610*/  VIADD R4, R2, 0x7b ;  /* 0x0000007b02047836 */ /* 0x002fe40000000000 */
[----:B------:R0:W-:Y:S01]  /*b620*/  @P4 STG.E.U8 desc[UR14][R6.64], R15 ;  /* 0x0000000f06004986 */ /* 0x0001e2000c10110e */
[-C--:B------:R-:W-:Y:S01]  /*b630*/  LEA.HI.X.SX32 R9, R10, R0.reuse, 0x1, P6 ;  /* 0x000000000a097211 */ /* 0x080fe200030f0eff */
        /* <DEDUP_REMOVED lines=15> */
[----:B-1----:R-:W-:Y:S02]  /*b730*/  VIADD R8, R2, 0x7d ;  /* 0x0000007d02087836 */ /* 0x002fe40000000000 */
[----:B------:R0:W-:Y:S01]  /*b740*/  @P2 STG.E.U8 desc[UR14][R4.64], R15 ;  /* 0x0000000f04002986 */ /* 0x0001e2000c10110e */
[C---:B------:R-:W-:Y:S02]  /*b750*/  LEA.HI.X.SX32 R7, R11.reuse, R0, 0x1, P6 ;  /* 0x000000000b077211 */ /* 0x040fe400030f0eff */
[----:B------:R-:W-:Y:S02]  /*b760*/  PRMT R13, R20, 0x7773, RZ ;  /* 0x00007773140d7816 */ /* 0x000fe400000000ff */
[----:B------:R-:W-:Y:S01]  /*b770*/  ISETP.LT.AND P2, PT, R8, UR4, !P0 ;  /* 0x0000000408007c0c */ /* 0x000fe2000c741270 */
[----:B------:R-:W-:Y:S02]  /*b780*/  ULDC UR4, c[0x0][0x248] ;  /* 0x0000920000047ab9 */ /* 0x000fe40000000800 */
[----:B------:R-:W-:Y:S01]  /*b790*/  VIADD R11, R11, UR4 ;  /* 0x000000040b0b7c36 */ /* 0x000fe20008000000 */
[----:B------:R-:W-:Y:S01]  /*b7a0*/  ULDC UR4, c[0x0][0x248] ;  /* 0x0000920000047ab9 */ /* 0x000fe20000000800 */
[----:B------:R1:W-:Y:S02]  /*b7b0*/  @P1 STG.E.U8 desc[UR14][R6.64], R13 ;  /* 0x0000000d06001986 */ /* 0x0003e4000c10110e */
[C---:B------:R-:W-:Y:S01]  /*b7c0*/  VIADD R9, R11.reuse, UR4 ;  /* 0x000000040b097c36 */ /* 0x040fe20008000000 */
[----:B0-----:R-:W-:Y:S01]  /*b7d0*/  IADD3 R4, P1, R11, R3, RZ ;  /* 0x000000030b047210 */ /* 0x001fe20007f3e0ff */
[----:B------:R-:W-:-:S02]  /*b7e0*/  ULDC UR4, c[0x0][0x248] ;  /* 0x0000920000047ab9 */ /* 0x000fc40000000800 */
[----:B------:R-:W-:Y:S01]  /*b7f0*/  VIADD R10, R9, UR5 ;  /* 0x00000005090a7c36 */ /* 0x000fe20008000000 */
[-C--:B------:R-:W-:Y:S01]  /*b800*/  LEA.HI.X.SX32 R5, R11, R0.reuse, 0x1, P1 ;  /* 0x000000000b057211 */ /* 0x080fe200008f0eff */
[----:B------:R-:W-:Y:S02]  /*b810*/  ULDC UR5, c[0x0][0x248] ;  /* 0x0000920000057ab9 */ /* 0x000fe40000000800 */
[C---:B------:R-:W-:Y:S01]  /*b820*/  VIADD R11, R10.reuse, UR6 ;  /* 0x000000060a0b7c36 */ /* 0x040fe20008000000 */
[-C--:B------:R-:W-:Y:S01]  /*b830*/  IADD3 R8, P6, R10, R3.reuse, RZ ;  /* 0x000000030a087210 */ /* 0x080fe20007fde0ff */
[----:B-1----:R-:W-:Y:S01]  /*b840*/  VIADD R13, R2, 0x7f ;  /* 0x0000007f020d7836 */ /* 0x002fe20000000000 */
[----:B------:R-:W-:Y:S01]  /*b850*/  IADD3 R6, P1, R9, R3, RZ ;  /* 0x0000000309067210 */ /* 0x000fe20007f3e0ff */
[----:B------:R-:W-:Y:S01]  /*b860*/  VIADD R14, R11, UR4 ;  /* 0x000000040b0e7c36 */ /* 0x000fe20008000000 */
[----:B------:R-:W-:Y:S01]  /*b870*/  ULDC UR4, c[0x0][0x22c] ;  /* 0x00008b0000047ab9 */ /* 0x000fe20000000800 */
[----:B------:R0:W-:Y:S01]  /*b880*/  @P5 STG.E.U8 desc[UR14][R4.64], R21 ;  /* 0x0000001504005986 */ /* 0x0001e2000c10110e */
[-C--:B------:R-:W-:Y:S01]  /*b890*/  LEA.HI.X.SX32 R7, R9, R0.reuse, 0x1, P1 ;  /* 0x0000000009077211 */ /* 0x080fe200008f0eff */
[----:B------:R-:W-:Y:S01]  /*b8a0*/  VIADD R15, R14, UR5 ;  /* 0x000000050e0f7c36 */ /* 0x000fe20008000000 */
[----:B------:R-:W-:-:S02]  /*b8b0*/  LEA.HI.X.SX32 R9, R10, R0, 0x1, P6 ;  /* 0x000000000a097211 */ /* 0x000fc400030f0eff */
[CC--:B------:R-:W-:Y:S01]  /*b8c0*/  IADD3 R10, P6, R11.reuse, R3.reuse, RZ ;  /* 0x000000030b0a7210 */ /* 0x0c0fe20007fde0ff */
[----:B------:R0:W-:Y:S01]  /*b8d0*/  @P4 STG.E.U8 desc[UR14][R6.64], R25 ;  /* 0x0000001906004986 */ /* 0x0001e2000c10110e */
[CC--:B------:R-:W-:Y:S02]  /*b8e0*/  IADD3 R2, P1, R14.reuse, R3.reuse, RZ ;  /* 0x000000030e027210 */ /* 0x0c0fe40007f3e0ff */
[-C--:B------:R-:W-:Y:S01]  /*b8f0*/  LEA.HI.X.SX32 R11, R11, R0.reuse, 0x1, P6 ;  /* 0x000000000b0b7211 */ /* 0x080fe200030f0eff */
[----:B------:R0:W-:Y:S01]  /*b900*/  @P3 STG.E.U8 desc[UR14][R8.64], R19 ;  /* 0x0000001308003986 */ /* 0x0001e2000c10110e */
[----:B------:R-:W-:Y:S02]  /*b910*/  IADD3 R12, P6, R15, R3, RZ ;  /* 0x000000030f0c7210 */ /* 0x000fe40007fde0ff */
[----:B------:R-:W-:Y:S01]  /*b920*/  LEA.HI.X.SX32 R3, R14, R0, 0x1, P1 ;  /* 0x000000000e037211 */ /* 0x000fe200008f0eff */
[----:B------:R0:W-:Y:S01]  /*b930*/  @P2 STG.E.U8 desc[UR14][R10.64], R17 ;  /* 0x000000110a002986 */ /* 0x0001e2000c10110e */
[----:B------:R-:W-:-:S02]  /*b940*/  ISETP.LT.AND P1, PT, R16, UR7, !P0 ;  /* 0x0000000710007c0c */ /* 0x000fc4000c721270 */
[----:B------:R-:W-:Y:S02]  /*b950*/  ISETP.LT.AND P0, PT, R13, UR4, !P0 ;  /* 0x000000040d007c0c */ /* 0x000fe4000c701270 */
[----:B------:R-:W-:Y:S02]  /*b960*/  LEA.HI.X.SX32 R13, R15, R0, 0x1, P6 ;  /* 0x000000000f0d7211 */ /* 0x000fe400030f0eff */
[C---:B------:R-:W-:Y:S02]  /*b970*/  PRMT R15, R23.reuse, 0x7773, RZ ;  /* 0x00007773170f7816 */ /* 0x040fe400000000ff */
[----:B------:R-:W-:-:S05]  /*b980*/  PRMT R23, R23, 0x7772, RZ ;  /* 0x0000777217177816 */ /* 0x000fca00000000ff */
[----:B------:R0:W-:Y:S02]  /*b990*/  @P1 STG.E.U8 desc[UR14][R2.64], R23 ;  /* 0x0000001702001986 */ /* 0x0001e4000c10110e */
[----:B------:R-:W-:Y:S05]  /*b9a0*/  @!P0 EXIT ;  /* 0x000000000000894d */ /* 0x000fea0003800000 */
[----:B------:R-:W-:Y:S01]  /*b9b0*/  STG.E.U8 desc[UR14][R12.64], R15 ;  /* 0x0000000f0c007986 */ /* 0x000fe2000c10110e */
[----:B------:R-:W-:Y:S05]  /*b9c0*/  EXIT ;  /* 0x000000000000794d */ /* 0x000fea0003800000 */
.L_x_3:
[----:B------:R-:W-:-:S00]  /*b9d0*/  BRA `(.L_x_3) ;  /* 0xfffffffc00fc7947 */ /* 0x000fc0000383ffff */
[----:B------:R-:W-:-:S00]  /*b9e0*/  NOP ;  /* 0x0000000000007918 */ /* 0x000fc00000000000 */
        /* <DEDUP_REMOVED lines=9> */
.L_x_4:


//--------------------- .nv.shared.matmul_kernel  --------------------------
	.section	.nv.shared.matmul_kernel,"aw",@nobits
	.sectionflags	@""
	.align	16
	.zero		1024


//--------------------- .nv.shared.reserved.0     --------------------------
	.section	.nv.shared.reserved.0,"aw",@nobits
	.weak		__nv_reservedSMEM_offset_0_alias
	.size		__nv_reservedSMEM_offset_0_alias, 0, 0
	.other		__nv_reservedSMEM_offset_0_alias,@"STO_CUDA_RESERVED_SHARED STV_DEFAULT"
__nv_reservedSMEM_offset_0_alias:
	.zero		0


//--------------------- .nv.constant0.matmul_kernel --------------------------
	.section	.nv.constant0.matmul_kernel,"a",@progbits
	.sectionflags	@""
	.align	4
.nv.constant0.matmul_kernel:
	.zero		608


//--------------------- SYMBOLS --------------------------

	.type		.nv.reservedSmem.offset0,@object
	.size		.nv.reservedSmem.offset0,0x4
